//
// Generated by NVIDIA NVVM Compiler
//
// Compiler Build ID: CL-36424714
// Cuda compilation tools, release 13.0, V13.0.88
// Based on NVVM 20.0.0
//

.version 9.0
.target sm_100
.address_size 64

	// .globl	_Z7computefffiffffffffffffffffffffffffff
.extern .func  (.param .b32 func_retval0) vprintf
(
	.param .b64 vprintf_param_0,
	.param .b64 vprintf_param_1
)
;
.global .align 1 .b8 $str[7] = {37, 46, 49, 55, 103, 10};
.global .align 4 .b8 __cudart_i2opi_f[24] = {65, 144, 67, 60, 153, 149, 98, 219, 192, 221, 52, 245, 209, 87, 39, 252, 41, 21, 68, 78, 110, 131, 249, 162};

.visible .entry _Z7computefffiffffffffffffffffffffffffff(
	.param .f32 _Z7computefffiffffffffffffffffffffffffff_param_0,
	.param .f32 _Z7computefffiffffffffffffffffffffffffff_param_1,
	.param .f32 _Z7computefffiffffffffffffffffffffffffff_param_2,
	.param .u32 _Z7computefffiffffffffffffffffffffffffff_param_3,
	.param .f32 _Z7computefffiffffffffffffffffffffffffff_param_4,
	.param .f32 _Z7computefffiffffffffffffffffffffffffff_param_5,
	.param .f32 _Z7computefffiffffffffffffffffffffffffff_param_6,
	.param .f32 _Z7computefffiffffffffffffffffffffffffff_param_7,
	.param .f32 _Z7computefffiffffffffffffffffffffffffff_param_8,
	.param .f32 _Z7computefffiffffffffffffffffffffffffff_param_9,
	.param .f32 _Z7computefffiffffffffffffffffffffffffff_param_10,
	.param .f32 _Z7computefffiffffffffffffffffffffffffff_param_11,
	.param .f32 _Z7computefffiffffffffffffffffffffffffff_param_12,
	.param .f32 _Z7computefffiffffffffffffffffffffffffff_param_13,
	.param .f32 _Z7computefffiffffffffffffffffffffffffff_param_14,
	.param .f32 _Z7computefffiffffffffffffffffffffffffff_param_15,
	.param .f32 _Z7computefffiffffffffffffffffffffffffff_param_16,
	.param .f32 _Z7computefffiffffffffffffffffffffffffff_param_17,
	.param .f32 _Z7computefffiffffffffffffffffffffffffff_param_18,
	.param .f32 _Z7computefffiffffffffffffffffffffffffff_param_19,
	.param .f32 _Z7computefffiffffffffffffffffffffffffff_param_20,
	.param .f32 _Z7computefffiffffffffffffffffffffffffff_param_21,
	.param .f32 _Z7computefffiffffffffffffffffffffffffff_param_22,
	.param .f32 _Z7computefffiffffffffffffffffffffffffff_param_23,
	.param .f32 _Z7computefffiffffffffffffffffffffffffff_param_24,
	.param .f32 _Z7computefffiffffffffffffffffffffffffff_param_25,
	.param .f32 _Z7computefffiffffffffffffffffffffffffff_param_26,
	.param .f32 _Z7computefffiffffffffffffffffffffffffff_param_27,
	.param .f32 _Z7computefffiffffffffffffffffffffffffff_param_28,
	.param .f32 _Z7computefffiffffffffffffffffffffffffff_param_29
)
{
	.local .align 8 .b8 	__local_depot0[40];
	.reg .b64 	%SP;
	.reg .b64 	%SPL;
	.reg .pred 	%p<52>;
	.reg .b32 	%r<80>;
	.reg .b32 	%f<293>;
	.reg .b64 	%rd<25>;
	.reg .b64 	%fd<4>;

	mov.u64 	%SPL, __local_depot0;
	cvta.local.u64 	%SP, %SPL;
	ld.param.f32 	%f292, [_Z7computefffiffffffffffffffffffffffffff_param_0];
	ld.param.f32 	%f49, [_Z7computefffiffffffffffffffffffffffffff_param_1];
	ld.param.f32 	%f50, [_Z7computefffiffffffffffffffffffffffffff_param_2];
	ld.param.u32 	%r21, [_Z7computefffiffffffffffffffffffffffffff_param_3];
	ld.param.f32 	%f26, [_Z7computefffiffffffffffffffffffffffffff_param_4];
	ld.param.f32 	%f27, [_Z7computefffiffffffffffffffffffffffffff_param_5];
	ld.param.f32 	%f29, [_Z7computefffiffffffffffffffffffffffffff_param_10];
	ld.param.f32 	%f30, [_Z7computefffiffffffffffffffffffffffffff_param_11];
	ld.param.f32 	%f31, [_Z7computefffiffffffffffffffffffffffffff_param_12];
	ld.param.f32 	%f32, [_Z7computefffiffffffffffffffffffffffffff_param_13];
	ld.param.f32 	%f34, [_Z7computefffiffffffffffffffffffffffffff_param_15];
	ld.param.f32 	%f37, [_Z7computefffiffffffffffffffffffffffffff_param_18];
	ld.param.f32 	%f38, [_Z7computefffiffffffffffffffffffffffffff_param_19];
	ld.param.f32 	%f39, [_Z7computefffiffffffffffffffffffffffffff_param_20];
	ld.param.f32 	%f40, [_Z7computefffiffffffffffffffffffffffffff_param_21];
	ld.param.f32 	%f41, [_Z7computefffiffffffffffffffffffffffffff_param_22];
	ld.param.f32 	%f42, [_Z7computefffiffffffffffffffffffffffffff_param_23];
	ld.param.f32 	%f43, [_Z7computefffiffffffffffffffffffffffffff_param_24];
	ld.param.f32 	%f44, [_Z7computefffiffffffffffffffffffffffffff_param_25];
	ld.param.f32 	%f45, [_Z7computefffiffffffffffffffffffffffffff_param_26];
	ld.param.f32 	%f46, [_Z7computefffiffffffffffffffffffffffffff_param_27];
	ld.param.f32 	%f47, [_Z7computefffiffffffffffffffffffffffffff_param_28];
	ld.param.f32 	%f48, [_Z7computefffiffffffffffffffffffffffffff_param_29];
	add.u64 	%rd1, %SPL, 0;
	add.f32 	%f51, %f49, 0f02262E28;
	sub.f32 	%f52, %f51, %f50;
	setp.neu.f32 	%p5, %f292, %f52;
	@%p5 bra 	$L__BB0_24;
	fma.rn.f32 	%f292, %f27, 0f80002070, %f26;
	setp.lt.s32 	%p6, %r21, 1;
	@%p6 bra 	$L__BB0_14;
	ld.param.f32 	%f286, [_Z7computefffiffffffffffffffffffffffffff_param_17];
	ld.param.f32 	%f285, [_Z7computefffiffffffffffffffffffffffffff_param_16];
	div.rn.f32 	%f53, %f285, %f286;
	div.rn.f32 	%f54, %f53, %f37;
	mul.f32 	%f55, %f34, %f54;
	mov.f32 	%f56, 0f83DBAB56;
	div.rn.f32 	%f57, %f56, %f40;
	add.f32 	%f58, %f57, 0fFA154C50;
	abs.f32 	%f59, %f58;
	mov.f32 	%f60, 0f3FB8AA3B;
	mul.rn.f32 	%f61, %f59, %f60;
	cvt.rzi.f32.f32 	%f62, %f61;
	abs.f32 	%f63, %f62;
	setp.gt.f32 	%p7, %f63, 0f42FC0000;
	mov.f32 	%f64, 0f42FC0000;
	copysign.f32 	%f65, %f62, %f64;
	selp.f32 	%f66, %f65, %f62, %p7;
	fma.rn.f32 	%f67, %f66, 0fBF317218, %f59;
	fma.rn.f32 	%f68, %f66, 0f3102E308, %f67;
	mul.f32 	%f69, %f68, 0f3FB8AA3B;
	add.f32 	%f70, %f66, 0f4B40007D;
	mov.b32 	%r22, %f70;
	shl.b32 	%r23, %r22, 23;
	mov.b32 	%f71, %r23;
	ex2.approx.ftz.f32 	%f72, %f69;
	mul.f32 	%f73, %f72, %f71;
	mov.f32 	%f74, 0f3E000000;
	div.approx.ftz.f32 	%f75, %f74, %f73;
	fma.rn.f32 	%f76, %f73, 0f40000000, %f75;
	mov.f32 	%f77, 0f66205A10;
	sub.f32 	%f78, %f77, %f76;
	abs.f32 	%f79, %f78;
	setp.lt.f32 	%p8, %f79, 0f0000006D;
	selp.f32 	%f80, 0f0000006D, %f79, %p8;
	min.f32 	%f81, %f79, 0f0000006D;
	div.rn.f32 	%f82, %f81, %f80;
	mul.f32 	%f83, %f82, %f82;
	fma.rn.f32 	%f84, %f83, 0f3B33710B, 0fBC807748;
	fma.rn.f32 	%f85, %f84, %f83, 0f3D2CDAB2;
	fma.rn.f32 	%f86, %f85, %f83, 0fBD992D10;
	fma.rn.f32 	%f87, %f86, %f83, 0f3DD9EA6C;
	fma.rn.f32 	%f88, %f87, %f83, 0fBE117CB1;
	fma.rn.f32 	%f89, %f88, %f83, 0f3E4CBCE0;
	fma.rn.f32 	%f90, %f89, %f83, 0fBEAAAA7D;
	mul.f32 	%f91, %f83, %f90;
	fma.rn.f32 	%f92, %f91, %f82, %f82;
	neg.f32 	%f93, %f92;
	fma.rn.f32 	%f94, 0f3F6EE581, 0f3FD774EB, %f93;
	selp.f32 	%f95, %f94, %f92, %p8;
	selp.f32 	%f96, 0f3F6EE581, 0f3FEEE581, %p8;
	selp.f32 	%f97, %f92, %f93, %p8;
	mov.b32 	%r24, %f78;
	fma.rn.f32 	%f98, %f96, 0f3FD774EB, %f97;
	setp.lt.s32 	%p9, %r24, 0;
	selp.f32 	%f99, %f98, %f95, %p9;
	setp.eq.f32 	%p10, %f79, 0f0000006D;
	selp.f32 	%f100, 0f4016CBE4, 0f3F490FDB, %p9;
	add.f32 	%f101, %f79, 0f0000006D;
	abs.f32 	%f102, %f101;
	setp.nan.f32 	%p11, %f102, %f102;
	abs.f32 	%f103, %f99;
	selp.f32 	%f104, %f100, %f103, %p10;
	neg.f32 	%f105, %f104;
	selp.f32 	%f106, %f101, %f105, %p11;
	fma.rn.f32 	%f107, %f38, %f39, %f106;
	mul.f32 	%f109, %f107, 0f3F000000;
	cvt.rzi.f32.f32 	%f110, %f109;
	add.f32 	%f111, %f110, %f110;
	sub.f32 	%f112, %f107, %f111;
	abs.f32 	%f113, %f112;
	setp.neu.f32 	%p12, %f113, 0f3F800000;
	abs.f32 	%f114, %f55;
	setp.lt.f32 	%p13, %f114, 0f00800000;
	mul.f32 	%f116, %f114, 0f4B800000;
	selp.f32 	%f117, %f116, %f114, %p13;
	selp.f32 	%f118, 0fC1C00000, 0f00000000, %p13;
	mov.b32 	%r25, %f117;
	add.s32 	%r26, %r25, -1060439283;
	and.b32  	%r27, %r26, -8388608;
	sub.s32 	%r28, %r25, %r27;
	mov.b32 	%f119, %r28;
	cvt.rn.f32.s32 	%f120, %r27;
	fma.rn.f32 	%f121, %f120, 0f34000000, %f118;
	add.f32 	%f122, %f119, 0fBF800000;
	add.f32 	%f123, %f119, 0f3F800000;
	rcp.approx.ftz.f32 	%f124, %f123;
	add.f32 	%f125, %f122, %f122;
	mul.f32 	%f126, %f125, %f124;
	mul.f32 	%f127, %f126, %f126;
	sub.f32 	%f128, %f122, %f126;
	add.f32 	%f129, %f128, %f128;
	neg.f32 	%f130, %f126;
	fma.rn.f32 	%f131, %f130, %f122, %f129;
	mul.rn.f32 	%f132, %f124, %f131;
	fma.rn.f32 	%f133, %f127, 0f3A2C32E4, 0f3B52E7DB;
	fma.rn.f32 	%f134, %f133, %f127, 0f3C93BB73;
	fma.rn.f32 	%f135, %f134, %f127, 0f3DF6384F;
	mul.rn.f32 	%f136, %f135, %f127;
	fma.rn.f32 	%f137, %f126, 0f3FB8AA3B, %f121;
	sub.f32 	%f138, %f121, %f137;
	fma.rn.f32 	%f139, %f126, 0f3FB8AA3B, %f138;
	fma.rn.f32 	%f140, %f132, 0f3FB8AA3B, %f139;
	fma.rn.f32 	%f141, %f126, 0f32A55E34, %f140;
	mul.f32 	%f142, %f136, 0f40400000;
	fma.rn.f32 	%f143, %f142, %f132, %f141;
	fma.rn.f32 	%f144, %f136, %f126, %f143;
	add.rn.f32 	%f145, %f137, %f144;
	neg.f32 	%f146, %f137;
	add.rn.f32 	%f147, %f145, %f146;
	neg.f32 	%f148, %f147;
	add.rn.f32 	%f149, %f144, %f148;
	mul.rn.f32 	%f150, %f145, %f107;
	neg.f32 	%f151, %f150;
	fma.rn.f32 	%f152, %f145, %f107, %f151;
	fma.rn.f32 	%f153, %f149, %f107, %f152;
	cvt.rni.f32.f32 	%f154, %f150;
	sub.f32 	%f155, %f150, %f154;
	add.f32 	%f156, %f155, %f153;
	fma.rn.f32 	%f157, %f156, 0f391FCB8E, 0f3AAF85ED;
	fma.rn.f32 	%f158, %f157, %f156, 0f3C1D9856;
	fma.rn.f32 	%f159, %f158, %f156, 0f3D6357BB;
	fma.rn.f32 	%f160, %f159, %f156, 0f3E75FDEC;
	fma.rn.f32 	%f161, %f160, %f156, 0f3F317218;
	fma.rn.f32 	%f162, %f161, %f156, 0f3F800000;
	cvt.rzi.s32.f32 	%r29, %f154;
	setp.gt.f32 	%p14, %f154, 0f00000000;
	selp.b32 	%r30, 0, -2097152000, %p14;
	add.s32 	%r31, %r30, 2130706432;
	mov.b32 	%f163, %r31;
	mul.f32 	%f164, %f162, %f163;
	shl.b32 	%r32, %r29, 23;
	sub.s32 	%r33, %r32, %r30;
	mov.b32 	%f165, %r33;
	mul.f32 	%f166, %f164, %f165;
	abs.f32 	%f167, %f150;
	setp.gt.f32 	%p15, %f167, 0f43180000;
	setp.lt.f32 	%p16, %f150, 0f00000000;
	selp.f32 	%f168, 0f00000000, 0f7F800000, %p16;
	selp.f32 	%f2, %f168, %f166, %p15;
	setp.eq.f32 	%p17, %f55, 0f3F800000;
	setp.eq.f32 	%p18, %f107, 0f00000000;
	or.pred  	%p1, %p17, %p18;
	setp.nan.f32 	%p19, %f114, %f114;
	abs.f32 	%f169, %f107;
	setp.nan.f32 	%p20, %f169, %f169;
	or.pred  	%p2, %p19, %p20;
	setp.eq.f32 	%p21, %f55, 0f00000000;
	setp.eq.f32 	%p22, %f114, 0f7F800000;
	or.pred  	%p3, %p21, %p22;
	setp.eq.f32 	%p23, %f55, 0fBF800000;
	setp.eq.f32 	%p24, %f169, 0f7F800000;
	and.pred  	%p4, %p23, %p24;
	setp.geu.f32 	%p25, %f55, 0f00000000;
	neg.f32 	%f171, %f2;
	selp.f32 	%f172, %f2, %f171, %p12;
	cvt.rmi.f32.f32 	%f173, %f107;
	setp.neu.f32 	%p26, %f107, %f173;
	selp.f32 	%f3, 0f7FFFFFFF, %f172, %p26;
	add.f32 	%f174, %f55, %f55;
	mov.b32 	%r34, %f174;
	setp.lt.f32 	%p27, %f107, 0f00000000;
	xor.b32  	%r35, %r34, 2139095040;
	selp.b32 	%r36, %r35, %r34, %p27;
	and.b32  	%r37, %r36, 2147483647;
	selp.b32 	%r38, %r37, %r36, %p12;
	mov.b32 	%f4, %r38;
	add.rn.f32 	%f5, %f55, %f107;
	@%p25 bra 	$L__BB0_8;
	setp.lt.u32 	%p31, %r21, 4;
	@%p31 bra 	$L__BB0_6;
	selp.f32 	%f182, 0f3F800000, %f3, %p4;
	selp.f32 	%f183, %f4, %f182, %p3;
	selp.f32 	%f6, %f5, %f183, %p2;
	and.b32  	%r41, %r21, 2147483644;
	neg.s32 	%r74, %r41;
	selp.f32 	%f289, 0f3F800000, %f6, %p1;
$L__BB0_5:
	add.s32 	%r74, %r74, 4;
	setp.ne.s32 	%p32, %r74, 0;
	@%p32 bra 	$L__BB0_5;
$L__BB0_6:
	and.b32  	%r42, %r21, 3;
	setp.eq.s32 	%p33, %r42, 0;
	@%p33 bra 	$L__BB0_13;
	selp.f32 	%f184, 0f3F800000, %f3, %p4;
	selp.f32 	%f185, %f4, %f184, %p3;
	selp.f32 	%f186, %f5, %f185, %p2;
	selp.f32 	%f289, 0f3F800000, %f186, %p1;
	bra.uni 	$L__BB0_13;
$L__BB0_8:
	setp.lt.u32 	%p28, %r21, 4;
	@%p28 bra 	$L__BB0_11;
	selp.f32 	%f176, 0f3F800000, %f2, %p4;
	selp.f32 	%f177, %f4, %f176, %p3;
	selp.f32 	%f9, %f5, %f177, %p2;
	and.b32  	%r39, %r21, 2147483644;
	neg.s32 	%r75, %r39;
	selp.f32 	%f289, 0f3F800000, %f9, %p1;
$L__BB0_10:
	add.s32 	%r75, %r75, 4;
	setp.ne.s32 	%p29, %r75, 0;
	@%p29 bra 	$L__BB0_10;
$L__BB0_11:
	and.b32  	%r40, %r21, 3;
	setp.eq.s32 	%p30, %r40, 0;
	@%p30 bra 	$L__BB0_13;
	selp.f32 	%f178, 0f3F800000, %f2, %p4;
	selp.f32 	%f179, %f4, %f178, %p3;
	selp.f32 	%f180, %f5, %f179, %p2;
	selp.f32 	%f289, 0f3F800000, %f180, %p1;
$L__BB0_13:
	ld.param.f32 	%f284, [_Z7computefffiffffffffffffffffffffffffff_param_14];
	ld.param.f32 	%f283, [_Z7computefffiffffffffffffffffffffffffff_param_9];
	fma.rn.f32 	%f187, %f29, 0fB6034E22, %f283;
	fma.rn.f32 	%f188, %f32, 0f78383F92, %f284;
	add.f32 	%f189, %f188, %f289;
	mul.f32 	%f190, %f31, %f189;
	setp.lt.f32 	%p34, %f190, 0f00800000;
	mul.f32 	%f191, %f190, 0f4B000000;
	selp.f32 	%f192, %f191, %f190, %p34;
	selp.f32 	%f193, 0fC1B80000, 0f00000000, %p34;
	mov.b32 	%r43, %f192;
	add.s32 	%r44, %r43, -1059760811;
	and.b32  	%r45, %r44, -8388608;
	sub.s32 	%r46, %r43, %r45;
	mov.b32 	%f194, %r46;
	cvt.rn.f32.s32 	%f195, %r45;
	fma.rn.f32 	%f196, %f195, 0f34000000, %f193;
	add.f32 	%f197, %f194, 0fBF800000;
	fma.rn.f32 	%f198, %f197, 0fBE055027, 0f3E1039F6;
	fma.rn.f32 	%f199, %f198, %f197, 0fBDF8CDCC;
	fma.rn.f32 	%f200, %f199, %f197, 0f3E0F2955;
	fma.rn.f32 	%f201, %f200, %f197, 0fBE2AD8B9;
	fma.rn.f32 	%f202, %f201, %f197, 0f3E4CED0B;
	fma.rn.f32 	%f203, %f202, %f197, 0fBE7FFF22;
	fma.rn.f32 	%f204, %f203, %f197, 0f3EAAAA78;
	fma.rn.f32 	%f205, %f204, %f197, 0fBF000000;
	mul.f32 	%f206, %f197, %f205;
	fma.rn.f32 	%f207, %f206, %f197, %f197;
	fma.rn.f32 	%f208, %f196, 0f3F317218, %f207;
	setp.gt.u32 	%p35, %r43, 2139095039;
	fma.rn.f32 	%f209, %f192, 0f7F800000, 0f7F800000;
	selp.f32 	%f210, %f209, %f208, %p35;
	setp.eq.f32 	%p36, %f192, 0f00000000;
	mul.f32 	%f211, %f210, 0f3EDE5BD9;
	selp.f32 	%f212, 0fFF800000, %f211, %p36;
	fma.rn.f32 	%f213, %f30, %f212, 0f0286E191;
	add.f32 	%f292, %f187, %f213;
$L__BB0_14:
	fma.rn.f32 	%f214, %f42, %f43, %f41;
	setp.neu.f32 	%p37, %f292, %f214;
	@%p37 bra 	$L__BB0_24;
	add.f32 	%f215, %f47, 0f0426A0B5;
	div.rn.f32 	%f216, %f48, 0f80000000;
	setp.lt.f32 	%p38, %f216, 0f00800000;
	mul.f32 	%f217, %f216, 0f4B000000;
	selp.f32 	%f218, %f217, %f216, %p38;
	selp.f32 	%f219, 0fC1B80000, 0f00000000, %p38;
	mov.b32 	%r47, %f218;
	add.s32 	%r48, %r47, -1059760811;
	and.b32  	%r49, %r48, -8388608;
	sub.s32 	%r50, %r47, %r49;
	mov.b32 	%f220, %r50;
	cvt.rn.f32.s32 	%f221, %r49;
	fma.rn.f32 	%f222, %f221, 0f34000000, %f219;
	add.f32 	%f223, %f220, 0fBF800000;
	fma.rn.f32 	%f224, %f223, 0fBE055027, 0f3E1039F6;
	fma.rn.f32 	%f225, %f224, %f223, 0fBDF8CDCC;
	fma.rn.f32 	%f226, %f225, %f223, 0f3E0F2955;
	fma.rn.f32 	%f227, %f226, %f223, 0fBE2AD8B9;
	fma.rn.f32 	%f228, %f227, %f223, 0f3E4CED0B;
	fma.rn.f32 	%f229, %f228, %f223, 0fBE7FFF22;
	fma.rn.f32 	%f230, %f229, %f223, 0f3EAAAA78;
	fma.rn.f32 	%f231, %f230, %f223, 0fBF000000;
	mul.f32 	%f232, %f223, %f231;
	fma.rn.f32 	%f233, %f232, %f223, %f223;
	fma.rn.f32 	%f234, %f222, 0f3F317218, %f233;
	setp.gt.u32 	%p39, %r47, 2139095039;
	fma.rn.f32 	%f235, %f218, 0f7F800000, 0f7F800000;
	selp.f32 	%f236, %f235, %f234, %p39;
	setp.eq.f32 	%p40, %f218, 0f00000000;
	mul.f32 	%f237, %f236, 0f3EDE5BD9;
	selp.f32 	%f238, 0fFF800000, %f237, %p40;
	sub.f32 	%f239, %f215, %f238;
	abs.f32 	%f240, %f239;
	fma.rn.f32 	%f241, %f240, 0fBF000000, 0f3F000000;
	rsqrt.approx.ftz.f32 	%f242, %f241;
	mul.f32 	%f243, %f241, %f242;
	mul.f32 	%f244, %f242, 0fBF000000;
	fma.rn.f32 	%f245, %f243, %f244, 0f3F000000;
	fma.rn.f32 	%f246, %f243, %f245, %f243;
	setp.eq.f32 	%p41, %f240, 0f3F800000;
	selp.f32 	%f247, 0f00000000, %f246, %p41;
	setp.gt.f32 	%p42, %f240, 0f3F0F5C29;
	selp.f32 	%f248, %f247, %f240, %p42;
	mul.f32 	%f249, %f248, %f248;
	fma.rn.f32 	%f250, %f249, 0f3D4DD2F7, 0f3C99CA97;
	fma.rn.f32 	%f251, %f250, %f249, 0f3D3F90E8;
	fma.rn.f32 	%f252, %f251, %f249, 0f3D993CCF;
	fma.rn.f32 	%f253, %f252, %f249, 0f3E2AAC04;
	mul.f32 	%f254, %f249, %f253;
	fma.rn.f32 	%f255, %f254, %f248, %f248;
	mul.f32 	%f256, %f255, 0fC0000000;
	fma.rn.f32 	%f257, 0f3F6EE581, 0f3FD774EB, %f256;
	selp.f32 	%f258, %f257, %f255, %p42;
	setp.num.f32 	%p43, %f258, %f258;
	copysign.f32 	%f259, %f239, %f258;
	selp.f32 	%f260, %f259, %f258, %p43;
	div.rn.f32 	%f261, %f46, %f260;
	add.f32 	%f17, %f45, %f261;
	mul.f32 	%f262, %f17, 0f3F22F983;
	cvt.rni.s32.f32 	%r79, %f262;
	cvt.rn.f32.s32 	%f263, %r79;
	fma.rn.f32 	%f264, %f263, 0fBFC90FDA, %f17;
	fma.rn.f32 	%f265, %f263, 0fB3A22168, %f264;
	fma.rn.f32 	%f291, %f263, 0fA7C234C5, %f265;
	abs.f32 	%f19, %f17;
	setp.ltu.f32 	%p44, %f19, 0f47CE4780;
	@%p44 bra 	$L__BB0_23;
	setp.neu.f32 	%p45, %f19, 0f7F800000;
	@%p45 bra 	$L__BB0_18;
	mov.f32 	%f268, 0f00000000;
	mul.rn.f32 	%f291, %f17, %f268;
	mov.b32 	%r79, 0;
	bra.uni 	$L__BB0_23;
$L__BB0_18:
	mov.b32 	%r8, %f17;
	shl.b32 	%r52, %r8, 8;
	or.b32  	%r9, %r52, -2147483648;
	mov.b64 	%rd24, 0;
	mov.b32 	%r76, 0;
	mov.u64 	%rd22, __cudart_i2opi_f;
	mov.u64 	%rd23, %rd1;
$L__BB0_19:
	.pragma "nounroll";
	ld.global.nc.u32 	%r53, [%rd22];
	mad.wide.u32 	%rd12, %r53, %r9, %rd24;
	shr.u64 	%rd24, %rd12, 32;
	st.local.u32 	[%rd23], %rd12;
	add.s32 	%r76, %r76, 1;
	add.s64 	%rd23, %rd23, 4;
	add.s64 	%rd22, %rd22, 4;
	setp.ne.s32 	%p46, %r76, 6;
	@%p46 bra 	$L__BB0_19;
	shr.u32 	%r54, %r8, 23;
	st.local.u32 	[%rd1+24], %rd24;
	and.b32  	%r12, %r54, 31;
	and.b32  	%r55, %r54, 224;
	add.s32 	%r56, %r55, -128;
	shr.u32 	%r57, %r56, 5;
	mul.wide.u32 	%rd13, %r57, 4;
	sub.s64 	%rd8, %rd1, %rd13;
	ld.local.u32 	%r77, [%rd8+24];
	ld.local.u32 	%r78, [%rd8+20];
	setp.eq.s32 	%p47, %r12, 0;
	@%p47 bra 	$L__BB0_22;
	shf.l.wrap.b32 	%r77, %r78, %r77, %r12;
	ld.local.u32 	%r58, [%rd8+16];
	shf.l.wrap.b32 	%r78, %r58, %r78, %r12;
$L__BB0_22:
	shr.u32 	%r59, %r77, 30;
	shf.l.wrap.b32 	%r60, %r78, %r77, 2;
	shl.b32 	%r61, %r78, 2;
	shr.u32 	%r62, %r60, 31;
	add.s32 	%r63, %r62, %r59;
	neg.s32 	%r64, %r63;
	setp.lt.s32 	%p48, %r8, 0;
	selp.b32 	%r79, %r64, %r63, %p48;
	xor.b32  	%r65, %r60, %r8;
	shr.s32 	%r66, %r60, 31;
	xor.b32  	%r67, %r66, %r60;
	xor.b32  	%r68, %r66, %r61;
	cvt.u64.u32 	%rd14, %r67;
	shl.b64 	%rd15, %rd14, 32;
	cvt.u64.u32 	%rd16, %r68;
	or.b64  	%rd17, %rd15, %rd16;
	cvt.rn.f64.s64 	%fd1, %rd17;
	mul.f64 	%fd2, %fd1, 0d3BF921FB54442D19;
	cvt.rn.f32.f64 	%f266, %fd2;
	neg.f32 	%f267, %f266;
	setp.lt.s32 	%p49, %r65, 0;
	selp.f32 	%f291, %f267, %f266, %p49;
$L__BB0_23:
	mul.rn.f32 	%f269, %f291, %f291;
	and.b32  	%r70, %r79, 1;
	setp.eq.b32 	%p50, %r70, 1;
	selp.f32 	%f270, 0f3F800000, %f291, %p50;
	fma.rn.f32 	%f271, %f269, %f270, 0f00000000;
	fma.rn.f32 	%f272, %f269, 0f37CBAC00, 0fBAB607ED;
	selp.f32 	%f273, %f272, 0fB94D4153, %p50;
	selp.f32 	%f274, 0f3D2AAABB, 0f3C0885E4, %p50;
	fma.rn.f32 	%f275, %f273, %f269, %f274;
	selp.f32 	%f276, 0fBEFFFFFF, 0fBE2AAAA8, %p50;
	fma.rn.f32 	%f277, %f275, %f269, %f276;
	fma.rn.f32 	%f278, %f277, %f271, %f270;
	and.b32  	%r71, %r79, 2;
	setp.eq.s32 	%p51, %r71, 0;
	mov.f32 	%f279, 0f00000000;
	sub.f32 	%f280, %f279, %f278;
	selp.f32 	%f281, %f278, %f280, %p51;
	sub.f32 	%f282, %f44, %f281;
	add.f32 	%f292, %f292, %f282;
$L__BB0_24:
	add.u64 	%rd18, %SP, 32;
	add.u64 	%rd19, %SPL, 32;
	cvt.f64.f32 	%fd3, %f292;
	st.local.f64 	[%rd19], %fd3;
	mov.u64 	%rd20, $str;
	cvta.global.u64 	%rd21, %rd20;
	{ // callseq 0, 0
	.param .b64 param0;
	st.param.b64 	[param0], %rd21;
	.param .b64 param1;
	st.param.b64 	[param1], %rd18;
	.param .b32 retval0;
	call.uni (retval0), 
	vprintf, 
	(
	param0, 
	param1
	);
	ld.param.b32 	%r72, [retval0];
	} // callseq 0
	ret;

}


// ===== COMPILED SASS (sm_100) =====

	.target	sm_100

	.elftype	@"ET_EXEC"


//--------------------- .note.nv.tkinfo           --------------------------
	.section	.note.nv.tkinfo,"",@"SHT_NOTE"
	.sectionflags	@"SHF_NOTE_NV_TKINFO"
	.tkinfo
        /*0018*/ 	.word	0x00000002
        /*0030*/ 	.string	""
        /*0030*/ 	.string	"ptxas"
        /*0030*/ 	.string	"Cuda compilation tools, release 13.0, V13.0.88"
        /*0030*/ 	.string	"Build cuda_13.0.r13.0/compiler.36424714_0"
        /*0030*/ 	.string	"-arch sm_100 -m 64 "



//--------------------- .note.nv.cuinfo           --------------------------
	.section	.note.nv.cuinfo,"",@"SHT_NOTE"
	.sectionflags	@"SHF_NOTE_NV_CUINFO"
        /*0018*/ 	.short	0x0002
        /*001a*/ 	.short	0x0064
        /*001c*/ 	.short	0x0082
	.zero		2


//--------------------- .nv.info                  --------------------------
	.section	.nv.info,"",@"SHT_CUDA_INFO"
	.align	4


	//----- nvinfo : EIATTR_REGCOUNT
	.align		4
        /*0000*/ 	.byte	0x04, 0x2f
        /*0002*/ 	.short	(.L_3 - .L_2)
	.align		4
.L_2:
        /*0004*/ 	.word	index@(_Z7computefffiffffffffffffffffffffffffff)
        /*0008*/ 	.word	0x00000018


	//----- nvinfo : EIATTR_FRAME_SIZE
	.align		4
.L_3:
        /*000c*/ 	.byte	0x04, 0x11
        /*000e*/ 	.short	(.L_5 - .L_4)
	.align		4
.L_4:
        /*0010*/ 	.word	index@($__internal_0_$__cuda_sm3x_div_rn_noftz_f32_slowpath)
        /*0014*/ 	.word	0x00000028


	//----- nvinfo : EIATTR_FRAME_SIZE
	.align		4
.L_5:
        /*0018*/ 	.byte	0x04, 0x11
        /*001a*/ 	.short	(.L_7 - .L_6)
	.align		4
.L_6:
        /*001c*/ 	.word	index@(_Z7computefffiffffffffffffffffffffffffff)
        /*0020*/ 	.word	0x00000028


	//----- nvinfo : EIATTR_MIN_STACK_SIZE
	.align		4
.L_7:
        /*0024*/ 	.byte	0x04, 0x12
        /*0026*/ 	.short	(.L_9 - .L_8)
	.align		4
.L_8:
        /*0028*/ 	.word	index@(_Z7computefffiffffffffffffffffffffffffff)
        /*002c*/ 	.word	0x00000028
.L_9:


//--------------------- .nv.compat                --------------------------
	.section	.nv.compat,"",@"SHT_CUDA_COMPAT_INFO"
	.align	4
        /*0000*/ 	.byte	0x02, 0x09, 0x00, 0x00, 0x02, 0x02, 0x01, 0x00, 0x02, 0x05, 0x05, 0x00, 0x03, 0x07, 0x01, 0x01
        /*0010*/ 	.byte	0x02, 0x03, 0x00, 0x00, 0x02, 0x06, 0x01, 0x00, 0x04, 0x0b, 0x08, 0x00, 0x01, 0x00, 0x00, 0x00
        /*0020*/ 	.byte	0x00, 0x00, 0x00, 0x00


//--------------------- .nv.info._Z7computefffiffffffffffffffffffffffffff --------------------------
	.section	.nv.info._Z7computefffiffffffffffffffffffffffffff,"",@"SHT_CUDA_INFO"
	.sectionflags	@""
	.align	4


	//----- nvinfo : EIATTR_CUDA_API_VERSION
	.align		4
        /*0000*/ 	.byte	0x04, 0x37
        /*0002*/ 	.short	(.L_11 - .L_10)
.L_10:
        /*0004*/ 	.word	0x00000082


	//----- nvinfo : EIATTR_KPARAM_INFO
	.align		4
.L_11:
        /*0008*/ 	.byte	0x04, 0x17
        /*000a*/ 	.short	(.L_13 - .L_12)
.L_12:
        /*000c*/ 	.word	0x00000000
        /*0010*/ 	.short	0x001d
        /*0012*/ 	.short	0x0074
        /*0014*/ 	.byte	0x00, 0xf0, 0x11, 0x00


	//----- nvinfo : EIATTR_KPARAM_INFO
	.align		4
.L_13:
        /*0018*/ 	.byte	0x04, 0x17
        /*001a*/ 	.short	(.L_15 - .L_14)
.L_14:
        /*001c*/ 	.word	0x00000000
        /*0020*/ 	.short	0x001c
        /*0022*/ 	.short	0x0070
        /*0024*/ 	.byte	0x00, 0xf0, 0x11, 0x00


	//----- nvinfo : EIATTR_KPARAM_INFO
	.align		4
.L_15:
        /*0028*/ 	.byte	0x04, 0x17
        /*002a*/ 	.short	(.L_17 - .L_16)
.L_16:
        /*002c*/ 	.word	0x00000000
        /*0030*/ 	.short	0x001b
        /*0032*/ 	.short	0x006c
        /*0034*/ 	.byte	0x00, 0xf0, 0x11, 0x00


	//----- nvinfo : EIATTR_KPARAM_INFO
	.align		4
.L_17:
        /*0038*/ 	.byte	0x04, 0x17
        /*003a*/ 	.short	(.L_19 - .L_18)
.L_18:
        /*003c*/ 	.word	0x00000000
        /*0040*/ 	.short	0x001a
        /*0042*/ 	.short	0x0068
        /*0044*/ 	.byte	0x00, 0xf0, 0x11, 0x00


	//----- nvinfo : EIATTR_KPARAM_INFO
	.align		4
.L_19:
        /*0048*/ 	.byte	0x04, 0x17
        /*004a*/ 	.short	(.L_21 - .L_20)
.L_20:
        /*004c*/ 	.word	0x00000000
        /*0050*/ 	.short	0x0019
        /*0052*/ 	.short	0x0064
        /*0054*/ 	.byte	0x00, 0xf0, 0x11, 0x00


	//----- nvinfo : EIATTR_KPARAM_INFO
	.align		4
.L_21:
        /*0058*/ 	.byte	0x04, 0x17
        /*005a*/ 	.short	(.L_23 - .L_22)
.L_22:
        /*005c*/ 	.word	0x00000000
        /*0060*/ 	.short	0x0018
        /*0062*/ 	.short	0x0060
        /*0064*/ 	.byte	0x00, 0xf0, 0x11, 0x00


	//----- nvinfo : EIATTR_KPARAM_INFO
	.align		4
.L_23:
        /*0068*/ 	.byte	0x04, 0x17
        /*006a*/ 	.short	(.L_25 - .L_24)
.L_24:
        /*006c*/ 	.word	0x00000000
        /*0070*/ 	.short	0x0017
        /*0072*/ 	.short	0x005c
        /*0074*/ 	.byte	0x00, 0xf0, 0x11, 0x00


	//----- nvinfo : EIATTR_KPARAM_INFO
	.align		4
.L_25:
        /*0078*/ 	.byte	0x04, 0x17
        /*007a*/ 	.short	(.L_27 - .L_26)
.L_26:
        /*007c*/ 	.word	0x00000000
        /*0080*/ 	.short	0x0016
        /*0082*/ 	.short	0x0058
        /*0084*/ 	.byte	0x00, 0xf0, 0x11, 0x00


	//----- nvinfo : EIATTR_KPARAM_INFO
	.align		4
.L_27:
        /*0088*/ 	.byte	0x04, 0x17
        /*008a*/ 	.short	(.L_29 - .L_28)
.L_28:
        /*008c*/ 	.word	0x00000000
        /*0090*/ 	.short	0x0015
        /*0092*/ 	.short	0x0054
        /*0094*/ 	.byte	0x00, 0xf0, 0x11, 0x00


	//----- nvinfo : EIATTR_KPARAM_INFO
	.align		4
.L_29:
        /*0098*/ 	.byte	0x04, 0x17
        /*009a*/ 	.short	(.L_31 - .L_30)
.L_30:
        /*009c*/ 	.word	0x00000000
        /*00a0*/ 	.short	0x0014
        /*00a2*/ 	.short	0x0050
        /*00a4*/ 	.byte	0x00, 0xf0, 0x11, 0x00


	//----- nvinfo : EIATTR_KPARAM_INFO
	.align		4
.L_31:
        /*00a8*/ 	.byte	0x04, 0x17
        /*00aa*/ 	.short	(.L_33 - .L_32)
.L_32:
        /*00ac*/ 	.word	0x00000000
        /*00b0*/ 	.short	0x0013
        /*00b2*/ 	.short	0x004c
        /*00b4*/ 	.byte	0x00, 0xf0, 0x11, 0x00


	//----- nvinfo : EIATTR_KPARAM_INFO
	.align		4
.L_33:
        /*00b8*/ 	.byte	0x04, 0x17
        /*00ba*/ 	.short	(.L_35 - .L_34)
.L_34:
        /*00bc*/ 	.word	0x00000000
        /*00c0*/ 	.short	0x0012
        /*00c2*/ 	.short	0x0048
        /*00c4*/ 	.byte	0x00, 0xf0, 0x11, 0x00


	//----- nvinfo : EIATTR_KPARAM_INFO
	.align		4
.L_35:
        /*00c8*/ 	.byte	0x04, 0x17
        /*00ca*/ 	.short	(.L_37 - .L_36)
.L_36:
        /*00cc*/ 	.word	0x00000000
        /*00d0*/ 	.short	0x0011
        /*00d2*/ 	.short	0x0044
        /*00d4*/ 	.byte	0x00, 0xf0, 0x11, 0x00


	//----- nvinfo : EIATTR_KPARAM_INFO
	.align		4
.L_37:
        /*00d8*/ 	.byte	0x04, 0x17
        /*00da*/ 	.short	(.L_39 - .L_38)
.L_38:
        /*00dc*/ 	.word	0x00000000
        /*00e0*/ 	.short	0x0010
        /*00e2*/ 	.short	0x0040
        /*00e4*/ 	.byte	0x00, 0xf0, 0x11, 0x00


	//----- nvinfo : EIATTR_KPARAM_INFO
	.align		4
.L_39:
        /*00e8*/ 	.byte	0x04, 0x17
        /*00ea*/ 	.short	(.L_41 - .L_40)
.L_40:
        /*00ec*/ 	.word	0x00000000
        /*00f0*/ 	.short	0x000f
        /*00f2*/ 	.short	0x003c
        /*00f4*/ 	.byte	0x00, 0xf0, 0x11, 0x00


	//----- nvinfo : EIATTR_KPARAM_INFO
	.align		4
.L_41:
        /*00f8*/ 	.byte	0x04, 0x17
        /*00fa*/ 	.short	(.L_43 - .L_42)
.L_42:
        /*00fc*/ 	.word	0x00000000
        /*0100*/ 	.short	0x000e
        /*0102*/ 	.short	0x0038
        /*0104*/ 	.byte	0x00, 0xf0, 0x11, 0x00


	//----- nvinfo : EIATTR_KPARAM_INFO
	.align		4
.L_43:
        /*0108*/ 	.byte	0x04, 0x17
        /*010a*/ 	.short	(.L_45 - .L_44)
.L_44:
        /*010c*/ 	.word	0x00000000
        /*0110*/ 	.short	0x000d
        /*0112*/ 	.short	0x0034
        /*0114*/ 	.byte	0x00, 0xf0, 0x11, 0x00


	//----- nvinfo : EIATTR_KPARAM_INFO
	.align		4
.L_45:
        /*0118*/ 	.byte	0x04, 0x17
        /*011a*/ 	.short	(.L_47 - .L_46)
.L_46:
        /*011c*/ 	.word	0x00000000
        /*0120*/ 	.short	0x000c
        /*0122*/ 	.short	0x0030
        /*0124*/ 	.byte	0x00, 0xf0, 0x11, 0x00


	//----- nvinfo : EIATTR_KPARAM_INFO
	.align		4
.L_47:
        /*0128*/ 	.byte	0x04, 0x17
        /*012a*/ 	.short	(.L_49 - .L_48)
.L_48:
        /*012c*/ 	.word	0x00000000
        /*0130*/ 	.short	0x000b
        /*0132*/ 	.short	0x002c
        /*0134*/ 	.byte	0x00, 0xf0, 0x11, 0x00


	//----- nvinfo : EIATTR_KPARAM_INFO
	.align		4
.L_49:
        /*0138*/ 	.byte	0x04, 0x17
        /*013a*/ 	.short	(.L_51 - .L_50)
.L_50:
        /*013c*/ 	.word	0x00000000
        /*0140*/ 	.short	0x000a
        /*0142*/ 	.short	0x0028
        /*0144*/ 	.byte	0x00, 0xf0, 0x11, 0x00


	//----- nvinfo : EIATTR_KPARAM_INFO
	.align		4
.L_51:
        /*0148*/ 	.byte	0x04, 0x17
        /*014a*/ 	.short	(.L_53 - .L_52)
.L_52:
        /*014c*/ 	.word	0x00000000
        /*0150*/ 	.short	0x0009
        /*0152*/ 	.short	0x0024
        /*0154*/ 	.byte	0x00, 0xf0, 0x11, 0x00


	//----- nvinfo : EIATTR_KPARAM_INFO
	.align		4
.L_53:
        /*0158*/ 	.byte	0x04, 0x17
        /*015a*/ 	.short	(.L_55 - .L_54)
.L_54:
        /*015c*/ 	.word	0x00000000
        /*0160*/ 	.short	0x0008
        /*0162*/ 	.short	0x0020
        /*0164*/ 	.byte	0x00, 0xf0, 0x11, 0x00


	//----- nvinfo : EIATTR_KPARAM_INFO
	.align		4
.L_55:
        /*0168*/ 	.byte	0x04, 0x17
        /*016a*/ 	.short	(.L_57 - .L_56)
.L_56:
        /*016c*/ 	.word	0x00000000
        /*0170*/ 	.short	0x0007
        /*0172*/ 	.short	0x001c
        /*0174*/ 	.byte	0x00, 0xf0, 0x11, 0x00


	//----- nvinfo : EIATTR_KPARAM_INFO
	.align		4
.L_57:
        /*0178*/ 	.byte	0x04, 0x17
        /*017a*/ 	.short	(.L_59 - .L_58)
.L_58:
        /*017c*/ 	.word	0x00000000
        /*0180*/ 	.short	0x0006
        /*0182*/ 	.short	0x0018
        /*0184*/ 	.byte	0x00, 0xf0, 0x11, 0x00


	//----- nvinfo : EIATTR_KPARAM_INFO
	.align		4
.L_59:
        /*0188*/ 	.byte	0x04, 0x17
        /*018a*/ 	.short	(.L_61 - .L_60)
.L_60:
        /*018c*/ 	.word	0x00000000
        /*0190*/ 	.short	0x0005
        /*0192*/ 	.short	0x0014
        /*0194*/ 	.byte	0x00, 0xf0, 0x11, 0x00


	//----- nvinfo : EIATTR_KPARAM_INFO
	.align		4
.L_61:
        /*0198*/ 	.byte	0x04, 0x17
        /*019a*/ 	.short	(.L_63 - .L_62)
.L_62:
        /*019c*/ 	.word	0x00000000
        /*01a0*/ 	.short	0x0004
        /*01a2*/ 	.short	0x0010
        /*01a4*/ 	.byte	0x00, 0xf0, 0x11, 0x00


	//----- nvinfo : EIATTR_KPARAM_INFO
	.align		4
.L_63:
        /*01a8*/ 	.byte	0x04, 0x17
        /*01aa*/ 	.short	(.L_65 - .L_64)
.L_64:
        /*01ac*/ 	.word	0x00000000
        /*01b0*/ 	.short	0x0003
        /*01b2*/ 	.short	0x000c
        /*01b4*/ 	.byte	0x00, 0xf0, 0x11, 0x00


	//----- nvinfo : EIATTR_KPARAM_INFO
	.align		4
.L_65:
        /*01b8*/ 	.byte	0x04, 0x17
        /*01ba*/ 	.short	(.L_67 - .L_66)
.L_66:
        /*01bc*/ 	.word	0x00000000
        /*01c0*/ 	.short	0x0002
        /*01c2*/ 	.short	0x0008
        /*01c4*/ 	.byte	0x00, 0xf0, 0x11, 0x00


	//----- nvinfo : EIATTR_KPARAM_INFO
	.align		4
.L_67:
        /*01c8*/ 	.byte	0x04, 0x17
        /*01ca*/ 	.short	(.L_69 - .L_68)
.L_68:
        /*01cc*/ 	.word	0x00000000
        /*01d0*/ 	.short	0x0001
        /*01d2*/ 	.short	0x0004
        /*01d4*/ 	.byte	0x00, 0xf0, 0x11, 0x00


	//----- nvinfo : EIATTR_KPARAM_INFO
	.align		4
.L_69:
        /*01d8*/ 	.byte	0x04, 0x17
        /*01da*/ 	.short	(.L_71 - .L_70)
.L_70:
        /*01dc*/ 	.word	0x00000000
        /*01e0*/ 	.short	0x0000
        /*01e2*/ 	.short	0x0000
        /*01e4*/ 	.byte	0x00, 0xf0, 0x11, 0x00


	//----- nvinfo : EIATTR_SPARSE_MMA_MASK
	.align		4
.L_71:
        /*01e8*/ 	.byte	0x03, 0x50
        /*01ea*/ 	.short	0x0000


	//----- nvinfo : EIATTR_MAXREG_COUNT
	.align		4
        /*01ec*/ 	.byte	0x03, 0x1b
        /*01ee*/ 	.short	0x00ff


	//----- nvinfo : EIATTR_EXTERNS
	.align		4
        /*01f0*/ 	.byte	0x04, 0x0f
        /*01f2*/ 	.short	(.L_73 - .L_72)


	//   ....[0]....
	.align		4
.L_72:
        /*01f4*/ 	.word	index@(vprintf)


	//----- nvinfo : EIATTR_MERCURY_ISA_VERSION
	.align		4
.L_73:
        /*01f8*/ 	.byte	0x03, 0x5f
        /*01fa*/ 	.short	0x0101


	//----- nvinfo : EIATTR_VRC_CTA_INIT_COUNT
	.align		4
        /*01fc*/ 	.byte	0x02, 0x4a
	.zero		1
	.zero		1


	//----- nvinfo : EIATTR_SYSCALL_OFFSETS
	.align		4
        /*0200*/ 	.byte	0x04, 0x46
        /*0202*/ 	.short	(.L_75 - .L_74)


	//   ....[0]....
.L_74:
        /*0204*/ 	.word	0x00001c10


	//----- nvinfo : EIATTR_EXIT_INSTR_OFFSETS
	.align		4
.L_75:
        /*0208*/ 	.byte	0x04, 0x1c
        /*020a*/ 	.short	(.L_77 - .L_76)


	//   ....[0]....
.L_76:
        /*020c*/ 	.word	0x00001c20


	//----- nvinfo : EIATTR_CRS_STACK_SIZE
	.align		4
.L_77:
        /*0210*/ 	.byte	0x04, 0x1e
        /*0212*/ 	.short	(.L_79 - .L_78)
.L_78:
        /*0214*/ 	.word	0x00000000


	//----- nvinfo : EIATTR_CBANK_PARAM_SIZE
	.align		4
.L_79:
        /*0218*/ 	.byte	0x03, 0x19
        /*021a*/ 	.short	0x0078


	//----- nvinfo : EIATTR_PARAM_CBANK
	.align		4
        /*021c*/ 	.byte	0x04, 0x0a
        /*021e*/ 	.short	(.L_81 - .L_80)
	.align		4
.L_80:
        /*0220*/ 	.word	index@(.nv.constant0._Z7computefffiffffffffffffffffffffffffff)
        /*0224*/ 	.short	0x0380
        /*0226*/ 	.short	0x0078


	//----- nvinfo : EIATTR_SW_WAR
	.align		4
.L_81:
        /*0228*/ 	.byte	0x04, 0x36
        /*022a*/ 	.short	(.L_83 - .L_82)
.L_82:
        /*022c*/ 	.word	0x00000008
.L_83:


//--------------------- .nv.callgraph             --------------------------
	.section	.nv.callgraph,"",@"SHT_CUDA_CALLGRAPH"
	.align	4
	.sectionentsize	8
	.align		4
        /*0000*/ 	.word	0x00000000
	.align		4
        /*0004*/ 	.word	0xffffffff
	.align		4
        /*0008*/ 	.word	index@(_Z7computefffiffffffffffffffffffffffffff)
	.align		4
        /*000c*/ 	.word	index@(vprintf)
	.align		4
        /*0010*/ 	.word	0x00000000
	.align		4
        /*0014*/ 	.word	0xfffffffe
	.align		4
        /*0018*/ 	.word	0x00000000
	.align		4
        /*001c*/ 	.word	0xfffffffd
	.align		4
        /*0020*/ 	.word	0x00000000
	.align		4
        /*0024*/ 	.word	0xfffffffc


//--------------------- .nv.constant4             --------------------------
	.section	.nv.constant4,"a",@progbits
	.align	8
	.align		8
.nv.constant4:
        /*0000*/ 	.dword	vprintf
	.align		8
        /*0008*/ 	.dword	$str
	.align		8
        /*0010*/ 	.dword	__cudart_i2opi_f


//--------------------- .text._Z7computefffiffffffffffffffffffffffffff --------------------------
	.section	.text._Z7computefffiffffffffffffffffffffffffff,"ax",@progbits
	.align	128
        .global         _Z7computefffiffffffffffffffffffffffffff
        .type           _Z7computefffiffffffffffffffffffffffffff,@function
        .size           _Z7computefffiffffffffffffffffffffffffff,(.L_x_22 - _Z7computefffiffffffffffffffffffffffffff)
        .other          _Z7computefffiffffffffffffffffffffffffff,@"STO_CUDA_ENTRY STV_DEFAULT"
_Z7computefffiffffffffffffffffffffffffff:
.text._Z7computefffiffffffffffffffffffffffffff:
[----:B------:R-:W0:Y:S08]  /*0000*/  LDC R1, c[0x0][0x37c] ;  /* 0x0000df00ff017b82 */ /* 0x000e300000000800 */
[----:B------:R-:W1:Y:S01]  /*0010*/  LDC.64 R2, c[0x0][0x380] ;  /* 0x0000e000ff027b82 */ /* 0x000e620000000a00 */
[----:B------:R-:W2:Y:S01]  /*0020*/  LDCU UR4, c[0x0][0x388] ;  /* 0x00007100ff0477ac */ /* 0x000ea20008000800 */
[----:B0-----:R-:W-:Y:S01]  /*0030*/  IADD3 R1, PT, PT, R1, -0x28, RZ ;  /* 0xffffffd801017810 */ /* 0x001fe20007ffe0ff */
[----:B------:R-:W0:Y:S05]  /*0040*/  LDCU UR6, c[0x0][0x380] ;  /* 0x00007000ff0677ac */ /* 0x000e2a0008000800 */
[----:B------:R-:W3:Y:S01]  /*0050*/  LDC R6, c[0x0][0x2f8] ;  /* 0x0000be00ff067b82 */ /* 0x000ee20000000800 */
[----:B------:R-:W4:Y:S01]  /*0060*/  LDCU UR5, c[0x0][0x2fc] ;  /* 0x00005f80ff0577ac */ /* 0x000f220008000800 */
[----:B-1----:R-:W-:-:S04]  /*0070*/  FADD R0, R3, 1.2209000083904802526e-37 ;  /* 0x02262e2803007421 */ /* 0x002fc80000000000 */
[----:B--2---:R-:W-:Y:S01]  /*0080*/  FADD R3, R0, -UR4 ;  /* 0x8000000400037e21 */ /* 0x004fe20008000000 */
[----:B0-----:R-:W-:-:S04]  /*0090*/  IMAD.U32 R0, RZ, RZ, UR6 ;  /* 0x00000006ff007e24 */ /* 0x001fc8000f8e00ff */
[----:B------:R-:W-:-:S13]  /*00a0*/  FSETP.NEU.AND P0, PT, R3, R2, PT ;  /* 0x000000020300720b */ /* 0x000fda0003f0d000 */
[----:B----4-:R-:W-:Y:S05]  /*00b0*/  @P0 BRA `(.L_x_0) ;  /* 0x0000001800ac0947 */ /* 0x010fea0003800000 */
[----:B------:R-:W0:Y:S01]  /*00c0*/  LDCU UR4, c[0x0][0x38c] ;  /* 0x00007180ff0477ac */ /* 0x000e220008000800 */
[----:B------:R-:W1:Y:S01]  /*00d0*/  LDC.64 R2, c[0x0][0x390] ;  /* 0x0000e400ff027b82 */ /* 0x000e620000000a00 */
[----:B0-----:R-:W-:Y:S01]  /*00e0*/  UISETP.GE.AND UP0, UPT, UR4, 0x1, UPT ;  /* 0x000000010400788c */ /* 0x001fe2000bf06270 */
[----:B-1----:R-:W-:-:S08]  /*00f0*/  FFMA R0, R3, -1.1636382447753280957e-41, R2 ;  /* 0x8000207003007823 */ /* 0x002fd00000000002 */
[----:B------:R-:W-:Y:S05]  /*0100*/  BRA.U !UP0, `(.L_x_1) ;  /* 0x0000000d08e47547 */ /* 0x000fea000b800000 */
[----:B------:R-:W0:Y:S02]  /*0110*/  LDC.64 R8, c[0x0][0x3c0] ;  /* 0x0000f000ff087b82 */ /* 0x000e240000000a00 */
[----:B0-----:R-:W0:Y:S08]  /*0120*/  MUFU.RCP R0, R9 ;  /* 0x0000000900007308 */ /* 0x001e300000001000 */
[----:B------:R-:W1:Y:S01]  /*0130*/  FCHK P0, R8, R9 ;  /* 0x0000000908007302 */ /* 0x000e620000000000 */
[----:B0-----:R-:W-:-:S04]  /*0140*/  FFMA R3, R0, -R9, 1 ;  /* 0x3f80000000037423 */ /* 0x001fc80000000809 */
[----:B------:R-:W-:-:S04]  /*0150*/  FFMA R3, R0, R3, R0 ;  /* 0x0000000300037223 */ /* 0x000fc80000000000 */
[----:B------:R-:W-:-:S04]  /*0160*/  FFMA R5, R3, R8, RZ ;  /* 0x0000000803057223 */ /* 0x000fc800000000ff */
[----:B------:R-:W-:-:S04]  /*0170*/  FFMA R0, R5, -R9, R8 ;  /* 0x8000000905007223 */ /* 0x000fc80000000008 */
[----:B------:R-:W-:Y:S01]  /*0180*/  FFMA R2, R3, R0, R5 ;  /* 0x0000000003027223 */ /* 0x000fe20000000005 */
[----:B-1----:R-:W-:Y:S06]  /*0190*/  @!P0 BRA `(.L_x_2) ;  /* 0x0000000000108947 */ /* 0x002fec0003800000 */
[----:B------:R-:W0:Y:S01]  /*01a0*/  LDC R2, c[0x0][0x3c0] ;  /* 0x0000f000ff027b82 */ /* 0x000e220000000800 */
[----:B------:R-:W-:-:S07]  /*01b0*/  MOV R8, 0x1e0 ;  /* 0x000001e000087802 */ /* 0x000fce0000000f00 */
[----:B------:R-:W1:Y:S02]  /*01c0*/  LDC R3, c[0x0][0x3c4] ;  /* 0x0000f100ff037b82 */ /* 0x000e640000000800 */
[----:B01-3--:R-:W-:Y:S05]  /*01d0*/  CALL.REL.NOINC `($__internal_0_$__cuda_sm3x_div_rn_noftz_f32_slowpath) ;  /* 0x0000001800947944 */ /* 0x00bfea0003c00000 */
.L_x_2:
[----:B------:R-:W0:Y:S02]  /*01e0*/  LDC R5, c[0x0][0x3c8] ;  /* 0x0000f200ff057b82 */ /* 0x000e240000000800 */
        /* <DEDUP_REMOVED lines=10> */
[----:B0--3--:R-:W-:Y:S05]  /*0290*/  CALL.REL.NOINC `($__internal_0_$__cuda_sm3x_div_rn_noftz_f32_slowpath) ;  /* 0x0000001800647944 */ /* 0x009fea0003c00000 */
[----:B------:R-:W-:-:S07]  /*02a0*/  MOV R4, R2 ;  /* 0x0000000200047202 */ /* 0x000fce0000000f00 */
.L_x_3:
[----:B------:R-:W0:Y:S01]  /*02b0*/  LDC R5, c[0x0][0x3d4] ;  /* 0x0000f500ff057b82 */ /* 0x000e220000000800 */
[----:B------:R-:W-:Y:S01]  /*02c0*/  UMOV UR6, 0x3dbab56 ;  /* 0x03dbab5600067882 */ /* 0x000fe20000000000 */
[----:B------:R-:W1:Y:S01]  /*02d0*/  LDCU UR4, c[0x0][0x3bc] ;  /* 0x00007780ff0477ac */ /* 0x000e620008000800 */
[----:B------:R-:W-:Y:S02]  /*02e0*/  IMAD.U32 R8, RZ, RZ, UR6 ;  /* 0x00000006ff087e24 */ /* 0x000fe4000f8e00ff */
[----:B-1----:R-:W-:Y:S01]  /*02f0*/  FMUL R4, R4, UR4 ;  /* 0x0000000404047c20 */ /* 0x002fe20008400000 */
[----:B0-----:R-:W0:Y:S08]  /*0300*/  MUFU.RCP R0, R5 ;  /* 0x0000000500007308 */ /* 0x001e300000001000 */
[----:B------:R-:W1:Y:S01]  /*0310*/  FCHK P0, -R8, R5 ;  /* 0x0000000508007302 */ /* 0x000e620000000100 */
[----:B0-----:R-:W-:-:S04]  /*0320*/  FFMA R3, R0, -R5, 1 ;  /* 0x3f80000000037423 */ /* 0x001fc80000000805 */
[----:B------:R-:W-:-:S04]  /*0330*/  FFMA R0, R0, R3, R0 ;  /* 0x0000000300007223 */ /* 0x000fc80000000000 */
[----:B------:R-:W-:-:S04]  /*0340*/  FFMA R3, R0, -1.2910999943579065893e-36, RZ ;  /* 0x83dbab5600037823 */ /* 0x000fc800000000ff */
[----:B------:R-:W-:-:S04]  /*0350*/  FFMA R2, R3, -R5, -1.2910999943579065893e-36 ;  /* 0x83dbab5603027423 */ /* 0x000fc80000000805 */
[----:B------:R-:W-:Y:S01]  /*0360*/  FFMA R0, R0, R2, R3 ;  /* 0x0000000200007223 */ /* 0x000fe20000000003 */
[----:B-1----:R-:W-:Y:S06]  /*0370*/  @!P0 BRA `(.L_x_4) ;  /* 0x0000000000148947 */ /* 0x002fec0003800000 */
[----:B------:R-:W0:Y:S01]  /*0380*/  LDC R3, c[0x0][0x3d4] ;  /* 0x0000f500ff037b82 */ /* 0x000e220000000800 */
[----:B------:R-:W-:Y:S01]  /*0390*/  HFMA2 R2, -RZ, RZ, -5.8829784393310546875e-05, -0.05731201171875 ;  /* 0x83dbab56ff027431 */ /* 0x000fe200000001ff */
[----:B------:R-:W-:-:S07]  /*03a0*/  MOV R8, 0x3c0 ;  /* 0x000003c000087802 */ /* 0x000fce0000000f00 */
[----:B0--3--:R-:W-:Y:S05]  /*03b0*/  CALL.REL.NOINC `($__internal_0_$__cuda_sm3x_div_rn_noftz_f32_slowpath) ;  /* 0x00000018001c7944 */ /* 0x009fea0003c00000 */
[----:B------:R-:W-:-:S07]  /*03c0*/  IMAD.MOV.U32 R0, RZ, RZ, R2 ;  /* 0x000000ffff007224 */ /* 0x000fce00078e0002 */
.L_x_4:
[----:B------:R-:W-:Y:S01]  /*03d0*/  FADD R0, R0, -1.93800008326141996188e+35 ;  /* 0xfa154c5000007421 */ /* 0x000fe20000000000 */
[----:B------:R-:W-:-:S03]  /*03e0*/  MOV R3, 0x42fc0000 ;  /* 0x42fc000000037802 */ /* 0x000fc60000000f00 */
[----:B------:R-:W-:-:S06]  /*03f0*/  FMUL R2, |R0|, 1.4426950216293334961 ;  /* 0x3fb8aa3b00027820 */ /* 0x000fcc0000400200 */
[----:B------:R-:W0:Y:S02]  /*0400*/  FRND.TRUNC R2, R2 ;  /* 0x0000000200027307 */ /* 0x000e24000020d000 */
[----:B0-----:R-:W-:Y:S02]  /*0410*/  FSETP.GT.AND P0, PT, |R2|, 126, PT ;  /* 0x42fc00000200780b */ /* 0x001fe40003f04200 */
[----:B------:R-:W-:-:S04]  /*0420*/  LOP3.LUT R3, R3, 0x80000000, R2, 0xb8, !PT ;  /* 0x8000000003037812 */ /* 0x000fc800078eb802 */
[----:B------:R-:W-:-:S05]  /*0430*/  FSEL R3, R3, R2, P0 ;  /* 0x0000000203037208 */ /* 0x000fca0000000000 */
[----:B------:R-:W-:-:S04]  /*0440*/  FFMA R0, R3, -0.69314718246459960938, |R0| ;  /* 0xbf31721803007823 */ /* 0x000fc80000000400 */
[C---:B------:R-:W-:Y:S01]  /*0450*/  FFMA R0, R3.reuse, 1.9046542121259335545e-09, R0 ;  /* 0x3102e30803007823 */ /* 0x040fe20000000000 */
[----:B------:R-:W-:-:S03]  /*0460*/  FADD R3, R3, 12583037 ;  /* 0x4b40007d03037421 */ /* 0x000fc60000000000 */
[----:B------:R-:W-:Y:S01]  /*0470*/  FMUL R5, R0, 1.4426950216293334961 ;  /* 0x3fb8aa3b00057820 */ /* 0x000fe20000400000 */
[----:B------:R-:W-:-:S03]  /*0480*/  IMAD.SHL.U32 R3, R3, 0x800000, RZ ;  /* 0x0080000003037824 */ /* 0x000fc600078e00ff */
[----:B------:R-:W0:Y:S02]  /*0490*/  MUFU.EX2 R0, R5 ;  /* 0x0000000500007308 */ /* 0x000e240000000800 */
[----:B0-----:R-:W-:-:S06]  /*04a0*/  FMUL R3, R3, R0 ;  /* 0x0000000003037220 */ /* 0x001fcc0000400000 */
[----:B------:R-:W0:Y:S02]  /*04b0*/  MUFU.RCP R0, R3 ;  /* 0x0000000300007308 */ /* 0x000e240000001000 */
[----:B0-----:R-:W-:-:S04]  /*04c0*/  FMUL.FTZ R0, R0, 0.125 ;  /* 0x3e00000000007820 */ /* 0x001fc80000410000 */
[----:B------:R-:W-:-:S04]  /*04d0*/  FFMA R0, R3, 2, R0 ;  /* 0x4000000003007823 */ /* 0x000fc80000000000 */
[----:B------:R-:W-:-:S05]  /*04e0*/  FADD R0, -R0, 1.89309999286820425171e+23 ;  /* 0x66205a1000007421 */ /* 0x000fca0000000100 */
[C---:B------:R-:W-:Y:S02]  /*04f0*/  FMNMX.NAN R9, |R0|.reuse, 1.5274153261140506073e-43, !PT ;  /* 0x0000006d00097809 */ /* 0x040fe40007820200 */
[C---:B------:R-:W-:Y:S02]  /*0500*/  FMNMX R2, |R0|.reuse, 1.5274153261140506073e-43, PT ;  /* 0x0000006d00027809 */ /* 0x040fe40003800200 */
[----:B------:R-:W0:Y:S01]  /*0510*/  MUFU.RCP R7, R9 ;  /* 0x0000000900077308 */ /* 0x000e220000001000 */
[----:B------:R-:W-:-:S07]  /*0520*/  FSETP.GEU.AND P2, PT, |R0|, 1.5274153261140506073e-43, PT ;  /* 0x0000006d0000780b */ /* 0x000fce0003f4e200 */
[----:B------:R-:W1:Y:S01]  /*0530*/  FCHK P0, R2, R9 ;  /* 0x0000000902007302 */ /* 0x000e620000000000 */
[----:B0-----:R-:W-:-:S04]  /*0540*/  FFMA R8, -R9, R7, 1 ;  /* 0x3f80000009087423 */ /* 0x001fc80000000107 */
[----:B------:R-:W-:-:S04]  /*0550*/  FFMA R5, R7, R8, R7 ;  /* 0x0000000807057223 */ /* 0x000fc80000000007 */
[----:B------:R-:W-:-:S04]  /*0560*/  FFMA R8, R2, R5, RZ ;  /* 0x0000000502087223 */ /* 0x000fc800000000ff */
[----:B------:R-:W-:-:S04]  /*0570*/  FFMA R3, -R9, R8, R2 ;  /* 0x0000000809037223 */ /* 0x000fc80000000102 */
[----:B------:R-:W-:Y:S01]  /*0580*/  FFMA R5, R5, R3, R8 ;  /* 0x0000000305057223 */ /* 0x000fe20000000008 */
[----:B-1----:R-:W-:Y:S06]  /*0590*/  @!P0 BRA `(.L_x_5) ;  /* 0x0000000000108947 */ /* 0x002fec0003800000 */
[----:B------:R-:W-:Y:S02]  /*05a0*/  MOV R3, R9 ;  /* 0x0000000900037202 */ /* 0x000fe40000000f00 */
[----:B------:R-:W-:-:S07]  /*05b0*/  MOV R8, 0x5d0 ;  /* 0x000005d000087802 */ /* 0x000fce0000000f00 */
[----:B---3--:R-:W-:Y:S05]  /*05c0*/  CALL.REL.NOINC `($__internal_0_$__cuda_sm3x_div_rn_noftz_f32_slowpath) ;  /* 0x0000001400987944 */ /* 0x008fea0003c00000 */
[----:B------:R-:W-:-:S07]  /*05d0*/  IMAD.MOV.U32 R5, RZ, RZ, R2 ;  /* 0x000000ffff057224 */ /* 0x000fce00078e0002 */
.L_x_5:
[C---:B------:R-:W-:Y:S01]  /*05e0*/  FMUL R3, |R4|.reuse, 16777216 ;  /* 0x4b80000004037820 */ /* 0x040fe20000400200 */
[----:B------:R-:W-:Y:S01]  /*05f0*/  FSETP.GEU.AND P0, PT, |R4|, 1.175494350822287508e-38, PT ;  /* 0x008000000400780b */ /* 0x000fe20003f0e200 */
[----:B------:R-:W-:Y:S02]  /*0600*/  IMAD.MOV.U32 R8, RZ, RZ, 0x3b33710b ;  /* 0x3b33710bff087424 */ /* 0x000fe400078e00ff */
[----:B------:R-:W-:Y:S01]  /*0610*/  FMUL R7, R5, R5 ;  /* 0x0000000505077220 */ /* 0x000fe20000400000 */
[----:B------:R-:W-:Y:S01]  /*0620*/  HFMA2 R14, -RZ, RZ, 0.771484375, 0.21533203125 ;  /* 0x3a2c32e4ff0e7431 */ /* 0x000fe200000001ff */
[----:B------:R-:W-:Y:S01]  /*0630*/  FSEL R3, R3, |R4|, !P0 ;  /* 0x4000000403037208 */ /* 0x000fe20004000000 */
[----:B------:R-:W0:Y:S01]  /*0640*/  LDCU UR4, c[0x0][0x3cc] ;  /* 0x00007980ff0477ac */ /* 0x000e220008000800 */
[----:B------:R-:W-:Y:S02]  /*0650*/  FSEL R9, RZ, -24, P0 ;  /* 0xc1c00000ff097808 */ /* 0x000fe40000000000 */
[----:B------:R-:W-:-:S02]  /*0660*/  IADD3 R2, PT, PT, R3, -0x3f3504f3, RZ ;  /* 0xc0cafb0d03027810 */ /* 0x000fc40007ffe0ff */
[----:B------:R-:W-:Y:S02]  /*0670*/  ISETP.GE.AND P0, PT, R0, RZ, PT ;  /* 0x000000ff0000720c */ /* 0x000fe40003f06270 */
[----:B------:R-:W-:Y:S01]  /*0680*/  LOP3.LUT R10, R2, 0xff800000, RZ, 0xc0, !PT ;  /* 0xff800000020a7812 */ /* 0x000fe200078ec0ff */
[----:B------:R-:W-:Y:S01]  /*0690*/  FFMA R2, R7, R8, -0.015681877732276916504 ;  /* 0xbc80774807027423 */ /* 0x000fe20000000008 */
[----:B------:R-:W-:Y:S02]  /*06a0*/  FSETP.NEU.AND P1, PT, |R0|, 1.5274153261140506073e-43, PT ;  /* 0x0000006d0000780b */ /* 0x000fe40003f2d200 */
[----:B------:R-:W-:Y:S01]  /*06b0*/  IADD3 R3, PT, PT, R3, -R10, RZ ;  /* 0x8000000a03037210 */ /* 0x000fe20007ffe0ff */
[----:B------:R-:W-:Y:S01]  /*06c0*/  FFMA R2, R7, R2, 0.042200751602649688721 ;  /* 0x3d2cdab207027423 */ /* 0x000fe20000000002 */
[----:B------:R-:W-:Y:S02]  /*06d0*/  I2FP.F32.S32 R10, R10 ;  /* 0x0000000a000a7245 */ /* 0x000fe40000201400 */
[----:B------:R-:W-:Y:S01]  /*06e0*/  FSETP.GEU.AND P5, PT, R4, RZ, PT ;  /* 0x000000ff0400720b */ /* 0x000fe20003fae000 */
[----:B------:R-:W-:Y:S01]  /*06f0*/  FADD R11, R3, 1 ;  /* 0x3f800000030b7421 */ /* 0x000fe20000000000 */
[----:B------:R-:W-:Y:S01]  /*0700*/  FFMA R8, R7, R2, -0.074792981147766113281 ;  /* 0xbd992d1007087423 */ /* 0x000fe20000000002 */
[----:B------:R-:W-:Y:S01]  /*0710*/  FADD R12, R3, -1 ;  /* 0xbf800000030c7421 */ /* 0x000fe20000000000 */
[----:B------:R-:W-:Y:S01]  /*0720*/  FFMA R10, R10, 1.1920928955078125e-07, R9 ;  /* 0x340000000a0a7823 */ /* 0x000fe20000000009 */
[----:B------:R-:W1:Y:S01]  /*0730*/  MUFU.RCP R2, R11 ;  /* 0x0000000b00027308 */ /* 0x000e620000001000 */
[C---:B------:R-:W-:Y:S01]  /*0740*/  FFMA R8, R7.reuse, R8, 0.10640415549278259277 ;  /* 0x3dd9ea6c07087423 */ /* 0x040fe20000000008 */
[----:B------:R-:W-:Y:S01]  /*0750*/  FADD R3, R12, R12 ;  /* 0x0000000c0c037221 */ /* 0x000fe20000000000 */
[----:B------:R-:W-:Y:S01]  /*0760*/  IMAD.MOV.U32 R9, RZ, RZ, 0x3f6ee581 ;  /* 0x3f6ee581ff097424 */ /* 0x000fe200078e00ff */
[----:B------:R-:W-:Y:S01]  /*0770*/  FSETP.NEU.AND P4, PT, |R4|, +INF , PT ;  /* 0x7f8000000400780b */ /* 0x000fe20003f8d200 */
[----:B------:R-:W-:-:S03]  /*0780*/  FFMA R8, R7, R8, -0.14207722246646881104 ;  /* 0xbe117cb107087423 */ /* 0x000fc60000000008 */
[----:B------:R-:W-:Y:S01]  /*0790*/  FSETP.EQ.OR P4, PT, R4, RZ, !P4 ;  /* 0x000000ff0400720b */ /* 0x000fe20006782400 */
[----:B------:R-:W-:-:S04]  /*07a0*/  FFMA R8, R7, R8, 0.19993925094604492188 ;  /* 0x3e4cbce007087423 */ /* 0x000fc80000000008 */
[----:B------:R-:W-:Y:S01]  /*07b0*/  FFMA R8, R7, R8, -0.33333197236061096191 ;  /* 0xbeaaaa7d07087423 */ /* 0x000fe20000000008 */
[----:B-1----:R-:W-:-:S03]  /*07c0*/  FMUL R3, R2, R3 ;  /* 0x0000000302037220 */ /* 0x002fc60000400000 */
[----:B------:R-:W-:Y:S01]  /*07d0*/  FMUL R8, R7, R8 ;  /* 0x0000000807087220 */ /* 0x000fe20000400000 */
[----:B------:R-:W-:-:S03]  /*07e0*/  FADD R7, R12, -R3 ;  /* 0x800000030c077221 */ /* 0x000fc60000000000 */
[----:B------:R-:W-:Y:S01]  /*07f0*/  FFMA R8, R8, R5, R5 ;  /* 0x0000000508087223 */ /* 0x000fe20000000005 */
[-C--:B------:R-:W-:Y:S01]  /*0800*/  FMUL R11, R3, R3.reuse ;  /* 0x00000003030b7220 */ /* 0x080fe20000400000 */
[----:B------:R-:W-:Y:S02]  /*0810*/  FADD R5, R7, R7 ;  /* 0x0000000707057221 */ /* 0x000fe40000000000 */
[----:B------:R-:W-:Y:S01]  /*0820*/  FFMA R7, R9, 1.6832555532455444336, -R8 ;  /* 0x3fd774eb09077823 */ /* 0x000fe20000000808 */
[----:B------:R-:W-:Y:S01]  /*0830*/  FFMA R14, R11, R14, 0.0032181653659790754318 ;  /* 0x3b52e7db0b0e7423 */ /* 0x000fe2000000000e */
[----:B------:R-:W-:Y:S01]  /*0840*/  FSEL R9, R9, 1.8663789033889770508, !P2 ;  /* 0x3feee58109097808 */ /* 0x000fe20005000000 */
[----:B------:R-:W-:Y:S01]  /*0850*/  FFMA R13, R12, -R3, R5 ;  /* 0x800000030c0d7223 */ /* 0x000fe20000000005 */
[----:B------:R-:W-:Y:S01]  /*0860*/  FFMA R5, R3, 1.4426950216293334961, R10 ;  /* 0x3fb8aa3b03057823 */ /* 0x000fe2000000000a */
[----:B------:R-:W-:Y:S01]  /*0870*/  FSEL R7, R7, R8, !P2 ;  /* 0x0000000807077208 */ /* 0x000fe20005000000 */
[C---:B------:R-:W-:Y:S01]  /*0880*/  FFMA R14, R11.reuse, R14, 0.018033718690276145935 ;  /* 0x3c93bb730b0e7423 */ /* 0x040fe2000000000e */
[----:B------:R-:W-:Y:S01]  /*0890*/  FSEL R8, R8, -R8, !P2 ;  /* 0x8000000808087208 */ /* 0x000fe20005000000 */
[----:B------:R-:W0:Y:S01]  /*08a0*/  LDC R12, c[0x0][0x3d0] ;  /* 0x0000f400ff0c7b82 */ /* 0x000e220000000800 */
[----:B------:R-:W-:Y:S01]  /*08b0*/  FADD R10, R10, -R5 ;  /* 0x800000050a0a7221 */ /* 0x000fe20000000000 */
[----:B------:R-:W-:Y:S01]  /*08c0*/  FFMA R14, R11, R14, 0.12022458761930465698 ;  /* 0x3df6384f0b0e7423 */ /* 0x000fe2000000000e */
[----:B------:R-:W-:Y:S01]  /*08d0*/  FMUL R13, R2, R13 ;  /* 0x0000000d020d7220 */ /* 0x000fe20000400000 */
[----:B------:R-:W-:Y:S01]  /*08e0*/  @!P0 FFMA R7, R9, 1.6832555532455444336, R8 ;  /* 0x3fd774eb09078823 */ /* 0x000fe20000000008 */
[----:B------:R-:W-:Y:S01]  /*08f0*/  FFMA R10, R3, 1.4426950216293334961, R10 ;  /* 0x3fb8aa3b030a7823 */ /* 0x000fe2000000000a */
[----:B------:R-:W-:-:S02]  /*0900*/  IMAD.MOV.U32 R8, RZ, RZ, 0x4016cbe4 ;  /* 0x4016cbe4ff087424 */ /* 0x000fc400078e00ff */
[----:B------:R-:W-:Y:S01]  /*0910*/  FMUL R14, R11, R14 ;  /* 0x0000000e0b0e7220 */ /* 0x000fe20000400000 */
[----:B------:R-:W-:Y:S01]  /*0920*/  FADD R2, |R0|, 1.5274153261140506073e-43 ;  /* 0x0000006d00027421 */ /* 0x000fe20000000200 */
[----:B------:R-:W-:Y:S01]  /*0930*/  FFMA R10, R13, 1.4426950216293334961, R10 ;  /* 0x3fb8aa3b0d0a7823 */ /* 0x000fe2000000000a */
[----:B------:R-:W-:Y:S01]  /*0940*/  FSEL R0, R8, 0.78539818525314331055, !P0 ;  /* 0x3f490fdb08007808 */ /* 0x000fe20004000000 */
[----:B------:R-:W-:Y:S02]  /*0950*/  FMUL R8, R14, 3 ;  /* 0x404000000e087820 */ /* 0x000fe40000400000 */
[----:B------:R-:W-:Y:S01]  /*0960*/  FFMA R10, R3, 1.9251366722983220825e-08, R10 ;  /* 0x32a55e34030a7823 */ /* 0x000fe2000000000a */
[----:B------:R-:W-:Y:S02]  /*0970*/  FSETP.NAN.AND P0, PT, R2, R2, PT ;  /* 0x000000020200720b */ /* 0x000fe40003f08000 */
[----:B------:R-:W-:Y:S01]  /*0980*/  FSEL R7, R0, |R7|, !P1 ;  /* 0x4000000700077208 */ /* 0x000fe20004800000 */
[----:B------:R-:W-:Y:S01]  /*0990*/  FFMA R8, R13, R8, R10 ;  /* 0x000000080d087223 */ /* 0x000fe2000000000a */
[----:B------:R-:W-:-:S02]  /*09a0*/  MOV R10, 0x391fcb8e ;  /* 0x391fcb8e000a7802 */ /* 0x000fc40000000f00 */
[----:B------:R-:W-:Y:S01]  /*09b0*/  FSEL R7, R2, -R7, P0 ;  /* 0x8000000702077208 */ /* 0x000fe20000000000 */
[----:B------:R-:W-:-:S04]  /*09c0*/  FFMA R8, R3, R14, R8 ;  /* 0x0000000e03087223 */ /* 0x000fc80000000008 */
[----:B0-----:R-:W-:Y:S01]  /*09d0*/  FFMA R3, R12, UR4, R7 ;  /* 0x000000040c037c23 */ /* 0x001fe20008000007 */
[----:B------:R-:W-:-:S03]  /*09e0*/  FADD R2, R5, R8 ;  /* 0x0000000805027221 */ /* 0x000fc60000000000 */
[----:B------:R-:W0:Y:S01]  /*09f0*/  FRND.FLOOR R12, R3 ;  /* 0x00000003000c7307 */ /* 0x000e220000205000 */
[----:B------:R-:W-:Y:S01]  /*0a00*/  FMUL R0, R3, R2 ;  /* 0x0000000203007220 */ /* 0x000fe20000400000 */
[----:B------:R-:W-:Y:S01]  /*0a10*/  FADD R5, -R5, R2 ;  /* 0x0000000205057221 */ /* 0x000fe20000000100 */
[----:B------:R-:W-:-:S03]  /*0a20*/  FSETP.GEU.AND P1, PT, R3, RZ, PT ;  /* 0x000000ff0300720b */ /* 0x000fc60003f2e000 */
[----:B------:R-:W-:Y:S01]  /*0a30*/  FADD R8, R8, -R5 ;  /* 0x8000000508087221 */ /* 0x000fe20000000000 */
[C---:B------:R-:W-:Y:S01]  /*0a40*/  FFMA R5, R3.reuse, R2, -R0 ;  /* 0x0000000203057223 */ /* 0x040fe20000000800 */
[----:B------:R-:W1:Y:S01]  /*0a50*/  FRND R7, R0 ;  /* 0x0000000000077307 */ /* 0x000e620000201000 */
[C---:B------:R-:W-:Y:S01]  /*0a60*/  FMUL R2, R3.reuse, 0.5 ;  /* 0x3f00000003027820 */ /* 0x040fe20000400000 */
[C---:B------:R-:W-:Y:S01]  /*0a70*/  FSETP.GT.AND P2, PT, |R0|.reuse, 152, PT ;  /* 0x431800000000780b */ /* 0x040fe20003f44200 */
[C---:B------:R-:W-:Y:S01]  /*0a80*/  FFMA R5, R3.reuse, R8, R5 ;  /* 0x0000000803057223 */ /* 0x040fe20000000005 */
[C---:B------:R-:W-:Y:S02]  /*0a90*/  FSETP.GEU.AND P3, PT, R0.reuse, RZ, PT ;  /* 0x000000ff0000720b */ /* 0x040fe40003f6e000 */
[----:B0-----:R-:W-:Y:S02]  /*0aa0*/  FSETP.NEU.AND P6, PT, R3, R12, PT ;  /* 0x0000000c0300720b */ /* 0x001fe40003fcd000 */
[----:B------:R-:W0:Y:S01]  /*0ab0*/  FRND.TRUNC R2, R2 ;  /* 0x0000000200027307 */ /* 0x000e22000020d000 */
[----:B-1----:R-:W-:-:S07]  /*0ac0*/  FADD R8, R0, -R7 ;  /* 0x8000000700087221 */ /* 0x002fce0000000000 */
[----:B------:R-:W1:Y:S01]  /*0ad0*/  F2I.NTZ R9, R0 ;  /* 0x0000000000097305 */ /* 0x000e620000203100 */
[----:B------:R-:W-:Y:S01]  /*0ae0*/  FSETP.GT.AND P0, PT, R7, RZ, PT ;  /* 0x000000ff0700720b */ /* 0x000fe20003f04000 */
[----:B------:R-:W-:-:S04]  /*0af0*/  FADD R5, R5, R8 ;  /* 0x0000000805057221 */ /* 0x000fc80000000000 */
[C---:B------:R-:W-:Y:S01]  /*0b00*/  FFMA R8, R5.reuse, R10, 0.0013391353422775864601 ;  /* 0x3aaf85ed05087423 */ /* 0x040fe2000000000a */
[----:B------:R-:W-:Y:S01]  /*0b10*/  SEL R10, RZ, 0x83000000, P0 ;  /* 0x83000000ff0a7807 */ /* 0x000fe20000000000 */
[----:B0-----:R-:W-:Y:S02]  /*0b20*/  FADD R2, R2, R2 ;  /* 0x0000000202027221 */ /* 0x001fe40000000000 */
[----:B------:R-:W-:Y:S02]  /*0b30*/  FFMA R8, R5, R8, 0.0096188392490148544312 ;  /* 0x3c1d985605087423 */ /* 0x000fe40000000008 */
[----:B------:R-:W-:Y:S01]  /*0b40*/  FADD R2, R3, -R2 ;  /* 0x8000000203027221 */ /* 0x000fe20000000000 */
[----:B------:R-:W-:Y:S02]  /*0b50*/  VIADD R7, R10, 0x7f000000 ;  /* 0x7f0000000a077836 */ /* 0x000fe40000000000 */
[----:B------:R-:W-:Y:S01]  /*0b60*/  FFMA R8, R5, R8, 0.055503588169813156128 ;  /* 0x3d6357bb05087423 */ /* 0x000fe20000000008 */
[----:B-1----:R-:W-:-:S02]  /*0b70*/  LEA R10, R9, -R10, 0x17 ;  /* 0x8000000a090a7211 */ /* 0x002fc400078eb8ff */
[----:B------:R-:W-:Y:S01]  /*0b80*/  FSETP.NEU.AND P0, PT, |R2|, 1, PT ;  /* 0x3f8000000200780b */ /* 0x000fe20003f0d200 */
[----:B------:R-:W-:Y:S01]  /*0b90*/  FFMA R8, R5, R8, 0.24022644758224487305 ;  /* 0x3e75fdec05087423 */ /* 0x000fe20000000008 */
[----:B------:R-:W-:-:S03]  /*0ba0*/  FADD R2, R4, R4 ;  /* 0x0000000404027221 */ /* 0x000fc60000000000 */
[C---:B------:R-:W-:Y:S02]  /*0bb0*/  FFMA R8, R5.reuse, R8, 0.69314718246459960938 ;  /* 0x3f31721805087423 */ /* 0x040fe40000000008 */
[----:B------:R-:W-:Y:S02]  /*0bc0*/  @!P1 LOP3.LUT R2, R2, 0x7f800000, RZ, 0x3c, !PT ;  /* 0x7f80000002029812 */ /* 0x000fe400078e3cff */
[----:B------:R-:W-:Y:S01]  /*0bd0*/  FFMA R8, R5, R8, 1 ;  /* 0x3f80000005087423 */ /* 0x000fe20000000008 */
[----:B------:R-:W-:-:S03]  /*0be0*/  FSETP.NEU.AND P1, PT, |R3|, +INF , PT ;  /* 0x7f8000000300780b */ /* 0x000fc60003f2d200 */
[----:B------:R-:W-:Y:S01]  /*0bf0*/  FMUL R7, R8, R7 ;  /* 0x0000000708077220 */ /* 0x000fe20000400000 */
[C---:B------:R-:W-:Y:S01]  /*0c00*/  FSETP.EQ.AND P1, PT, R4.reuse, -1, !P1 ;  /* 0xbf8000000400780b */ /* 0x040fe20004f22000 */
[----:B------:R-:W-:Y:S01]  /*0c10*/  FADD R8, R4, R3 ;  /* 0x0000000304087221 */ /* 0x000fe20000000000 */
[----:B------:R-:W-:Y:S01]  /*0c20*/  @P0 LOP3.LUT R2, R2, 0x7fffffff, RZ, 0xc0, !PT ;  /* 0x7fffffff02020812 */ /* 0x000fe200078ec0ff */
[----:B------:R-:W-:Y:S01]  /*0c30*/  FMUL R7, R7, R10 ;  /* 0x0000000a07077220 */ /* 0x000fe20000400000 */
[----:B------:R-:W-:Y:S02]  /*0c40*/  @P2 FSEL R7, RZ, +INF , !P3 ;  /* 0x7f800000ff072808 */ /* 0x000fe40005800000 */
[C---:B------:R-:W-:Y:S02]  /*0c50*/  FSETP.NEU.AND P3, PT, R3.reuse, RZ, PT ;  /* 0x000000ff0300720b */ /* 0x040fe40003f6d000 */
[----:B------:R-:W-:Y:S02]  /*0c60*/  FSETP.NAN.AND P2, PT, |R3|, |R3|, PT ;  /* 0x400000030300720b */ /* 0x000fe40003f48200 */
[----:B------:R-:W-:-:S02]  /*0c70*/  FSEL R0, R7, -R7, P0 ;  /* 0x8000000707007208 */ /* 0x000fc40000000000 */
[C---:B------:R-:W-:Y:S02]  /*0c80*/  FSETP.EQ.OR P3, PT, R4.reuse, 1, !P3 ;  /* 0x3f8000000400780b */ /* 0x040fe40005f62400 */
[----:B------:R-:W-:Y:S02]  /*0c90*/  FSETP.NAN.OR P2, PT, |R4|, |R4|, P2 ;  /* 0x400000040400720b */ /* 0x000fe40001748600 */
[----:B------:R-:W-:Y:S01]  /*0ca0*/  FSEL R4, R0, +QNAN , !P6 ;  /* 0x7fffffff00047808 */ /* 0x000fe20007000000 */
[----:B------:R-:W-:Y:S10]  /*0cb0*/  @P5 BRA `(.L_x_6) ;  /* 0x0000000000345947 */ /* 0x000ff40003800000 */
[----:B------:R-:W0:Y:S02]  /*0cc0*/  LDC R5, c[0x0][0x38c] ;  /* 0x0000e300ff057b82 */ /* 0x000e240000000800 */
[C---:B0-----:R-:W-:Y:S02]  /*0cd0*/  ISETP.GE.U32.AND P0, PT, R5.reuse, 0x4, PT ;  /* 0x000000040500780c */ /* 0x041fe40003f06070 */
[----:B------:R-:W-:-:S11]  /*0ce0*/  LOP3.LUT P5, RZ, R5, 0x3, RZ, 0xc0, !PT ;  /* 0x0000000305ff7812 */ /* 0x000fd600078ac0ff */
[----:B------:R-:W-:-:S04]  /*0cf0*/  @P0 FSEL R3, R4, 1, !P1 ;  /* 0x3f80000004030808 */ /* 0x000fc80004800000 */
[----:B------:R-:W-:-:S04]  /*0d00*/  @P0 FSEL R3, R2, R3, P4 ;  /* 0x0000000302030208 */ /* 0x000fc80002000000 */
[----:B------:R-:W-:-:S04]  /*0d10*/  @P0 FSEL R3, R8, R3, P2 ;  /* 0x0000000308030208 */ /* 0x000fc80001000000 */
[----:B------:R-:W-:Y:S01]  /*0d20*/  @P0 FSEL R0, R3, 1, !P3 ;  /* 0x3f80000003000808 */ /* 0x000fe20005800000 */
[----:B------:R-:W-:Y:S06]  /*0d30*/  @!P5 BRA `(.L_x_7) ;  /* 0x000000000044d947 */ /* 0x000fec0003800000 */
[----:B------:R-:W-:-:S04]  /*0d40*/  FSEL R3, R4, 1, !P1 ;  /* 0x3f80000004037808 */ /* 0x000fc80004800000 */
[----:B------:R-:W-:-:S04]  /*0d50*/  FSEL R3, R2, R3, P4 ;  /* 0x0000000302037208 */ /* 0x000fc80002000000 */
[----:B------:R-:W-:-:S04]  /*0d60*/  FSEL R3, R8, R3, P2 ;  /* 0x0000000308037208 */ /* 0x000fc80001000000 */
[----:B------:R-:W-:Y:S01]  /*0d70*/  FSEL R0, R3, 1, !P3 ;  /* 0x3f80000003007808 */ /* 0x000fe20005800000 */
[----:B------:R-:W-:Y:S06]  /*0d80*/  BRA `(.L_x_7) ;  /* 0x0000000000307947 */ /* 0x000fec0003800000 */
.L_x_6:
[----:B------:R-:W0:Y:S01]  /*0d90*/  LDC R3, c[0x0][0x38c] ;  /* 0x0000e300ff037b82 */ /* 0x000e220000000800 */
[----:B------:R-:W-:Y:S02]  /*0da0*/  PLOP3.LUT P0, PT, PT, PT, PT, 0x80, 0x8 ;  /* 0x000000000008781c */ /* 0x000fe40003f0f070 */
[C---:B0-----:R-:W-:Y:S02]  /*0db0*/  LOP3.LUT P6, RZ, R3.reuse, 0x3, RZ, 0xc0, !PT ;  /* 0x0000000303ff7812 */ /* 0x041fe400078cc0ff */
[----:B------:R-:W-:-:S11]  /*0dc0*/  ISETP.GE.U32.AND P5, PT, R3, 0x4, PT ;  /* 0x000000040300780c */ /* 0x000fd60003fa6070 */
[----:B------:R-:W-:Y:S02]  /*0dd0*/  @P6 PLOP3.LUT P0, PT, P4, PT, PT, 0x80, 0x8 ;  /* 0x000000000008681c */ /* 0x000fe4000270f070 */
[----:B------:R-:W-:-:S04]  /*0de0*/  @P5 FSEL R3, R7, 1, !P1 ;  /* 0x3f80000007035808 */ /* 0x000fc80004800000 */
[----:B------:R-:W-:-:S04]  /*0df0*/  @P5 FSEL R3, R2, R3, P4 ;  /* 0x0000000302035208 */ /* 0x000fc80002000000 */
[----:B------:R-:W-:-:S03]  /*0e00*/  @P5 FSEL R3, R8, R3, P2 ;  /* 0x0000000308035208 */ /* 0x000fc60001000000 */
[----:B------:R-:W-:Y:S02]  /*0e10*/  @!P0 FSEL R2, R7, 1, !P1 ;  /* 0x3f80000007028808 */ /* 0x000fe40004800000 */
[----:B------:R-:W-:Y:S02]  /*0e20*/  @P5 FSEL R0, R3, 1, !P3 ;  /* 0x3f80000003005808 */ /* 0x000fe40005800000 */
[----:B------:R-:W-:-:S04]  /*0e30*/  @P6 FSEL R2, R8, R2, P2 ;  /* 0x0000000208026208 */ /* 0x000fc80001000000 */
[----:B------:R-:W-:-:S07]  /*0e40*/  @P6 FSEL R0, R2, 1, !P3 ;  /* 0x3f80000002006808 */ /* 0x000fce0005800000 */
.L_x_7:
[----:B------:R-:W0:Y:S08]  /*0e50*/  LDC R2, c[0x0][0x3b8] ;  /* 0x0000ee00ff027b82 */ /* 0x000e300000000800 */
[----:B------:R-:W0:Y:S08]  /*0e60*/  LDC.64 R4, c[0x0][0x3b0] ;  /* 0x0000ec00ff047b82 */ /* 0x000e300000000a00 */
[----:B------:R-:W1:Y:S01]  /*0e70*/  LDC R9, c[0x0][0x3a4] ;  /* 0x0000e900ff097b82 */ /* 0x000e620000000800 */
[----:B0-----:R-:W-:-:S04]  /*0e80*/  FFMA R3, R5, 1.49479997044869597106e+34, R2 ;  /* 0x78383f9205037823 */ /* 0x001fc80000000002 */
[----:B------:R-:W-:-:S04]  /*0e90*/  FADD R3, R3, R0 ;  /* 0x0000000003037221 */ /* 0x000fc80000000000 */
[----:B------:R-:W-:Y:S01]  /*0ea0*/  FMUL R0, R3, R4 ;  /* 0x0000000403007220 */ /* 0x000fe20000400000 */
[----:B------:R-:W-:-:S04]  /*0eb0*/  IMAD.MOV.U32 R4, RZ, RZ, 0x3e055027 ;  /* 0x3e055027ff047424 */ /* 0x000fc800078e00ff */
[----:B------:R-:W-:-:S13]  /*0ec0*/  FSETP.GEU.AND P0, PT, R0, 1.175494350822287508e-38, PT ;  /* 0x008000000000780b */ /* 0x000fda0003f0e000 */
[----:B------:R-:W-:-:S04]  /*0ed0*/  @!P0 FMUL R0, R0, 8388608 ;  /* 0x4b00000000008820 */ /* 0x000fc80000400000 */
[----:B------:R-:W-:-:S05]  /*0ee0*/  VIADD R2, R0, 0xc0d55555 ;  /* 0xc0d5555500027836 */ /* 0x000fca0000000000 */
[----:B------:R-:W-:-:S04]  /*0ef0*/  LOP3.LUT R3, R2, 0xff800000, RZ, 0xc0, !PT ;  /* 0xff80000002037812 */ /* 0x000fc800078ec0ff */
[-C--:B------:R-:W-:Y:S02]  /*0f00*/  IADD3 R2, PT, PT, R0, -R3.reuse, RZ ;  /* 0x8000000300027210 */ /* 0x080fe40007ffe0ff */
[----:B------:R-:W-:-:S03]  /*0f10*/  I2FP.F32.S32 R5, R3 ;  /* 0x0000000300057245 */ /* 0x000fc60000201400 */
[----:B------:R-:W-:-:S04]  /*0f20*/  FADD R7, R2, -1 ;  /* 0xbf80000002077421 */ /* 0x000fc80000000000 */
[C---:B------:R-:W-:Y:S01]  /*0f30*/  FFMA R2, R7.reuse, -R4, 0.14084610342979431152 ;  /* 0x3e1039f607027423 */ /* 0x040fe20000000804 */
[----:B------:R-:W-:Y:S02]  /*0f40*/  FSEL R4, RZ, -23, P0 ;  /* 0xc1b80000ff047808 */ /* 0x000fe40000000000 */
[----:B------:R-:W-:Y:S01]  /*0f50*/  ISETP.GT.U32.AND P0, PT, R0, 0x7f7fffff, PT ;  /* 0x7f7fffff0000780c */ /* 0x000fe20003f04070 */
[----:B------:R-:W-:Y:S02]  /*0f60*/  FFMA R2, R7, R2, -0.12148627638816833496 ;  /* 0xbdf8cdcc07027423 */ /* 0x000fe40000000002 */
[----:B------:R-:W-:Y:S01]  /*0f70*/  FFMA R4, R5, 1.1920928955078125e-07, R4 ;  /* 0x3400000005047823 */ /* 0x000fe20000000004 */
[----:B------:R-:W-:Y:S01]  /*0f80*/  MOV R5, 0x7f800000 ;  /* 0x7f80000000057802 */ /* 0x000fe20000000f00 */
[----:B------:R-:W-:-:S04]  /*0f90*/  FFMA R2, R7, R2, 0.13980610668659210205 ;  /* 0x3e0f295507027423 */ /* 0x000fc80000000002 */
[----:B------:R-:W-:-:S04]  /*0fa0*/  FFMA R2, R7, R2, -0.16684235632419586182 ;  /* 0xbe2ad8b907027423 */ /* 0x000fc80000000002 */
[----:B------:R-:W-:-:S04]  /*0fb0*/  FFMA R2, R7, R2, 0.20012299716472625732 ;  /* 0x3e4ced0b07027423 */ /* 0x000fc80000000002 */
[----:B------:R-:W-:-:S04]  /*0fc0*/  FFMA R2, R7, R2, -0.24999669194221496582 ;  /* 0xbe7fff2207027423 */ /* 0x000fc80000000002 */
[----:B------:R-:W-:-:S04]  /*0fd0*/  FFMA R2, R7, R2, 0.33333182334899902344 ;  /* 0x3eaaaa7807027423 */ /* 0x000fc80000000002 */
[----:B------:R-:W-:-:S04]  /*0fe0*/  FFMA R2, R7, R2, -0.5 ;  /* 0xbf00000007027423 */ /* 0x000fc80000000002 */
[C---:B------:R-:W-:Y:S02]  /*0ff0*/  FMUL R8, R7.reuse, R2 ;  /* 0x0000000207087220 */ /* 0x040fe40000400000 */
[----:B------:R-:W1:Y:S02]  /*1000*/  LDC.64 R2, c[0x0][0x3a8] ;  /* 0x0000ea00ff027b82 */ /* 0x000e640000000a00 */
[----:B------:R-:W-:-:S04]  /*1010*/  FFMA R7, R7, R8, R7 ;  /* 0x0000000807077223 */ /* 0x000fc80000000007 */
[----:B------:R-:W-:Y:S01]  /*1020*/  FFMA R4, R4, 0.69314718246459960938, R7 ;  /* 0x3f31721804047823 */ /* 0x000fe20000000007 */
[C---:B------:R-:W-:Y:S01]  /*1030*/  @P0 FFMA R4, R0.reuse, R5, +INF ;  /* 0x7f80000000040423 */ /* 0x040fe20000000005 */
[----:B------:R-:W-:-:S03]  /*1040*/  FSETP.NEU.AND P0, PT, R0, RZ, PT ;  /* 0x000000ff0000720b */ /* 0x000fc60003f0d000 */
[----:B------:R-:W-:-:S05]  /*1050*/  FMUL R4, R4, 0.43429449200630187988 ;  /* 0x3ede5bd904047820 */ /* 0x000fca0000400000 */
[----:B------:R-:W-:Y:S01]  /*1060*/  FSEL R4, R4, -INF , P0 ;  /* 0xff80000004047808 */ /* 0x000fe20000000000 */
[----:B-1----:R-:W-:-:S04]  /*1070*/  FFMA R2, R2, -1.9566000446502584964e-06, R9 ;  /* 0xb6034e2202027823 */ /* 0x002fc80000000009 */
[----:B------:R-:W-:-:S04]  /*1080*/  FFMA R3, R4, R3, 1.9818999143989214257e-37 ;  /* 0x0286e19104037423 */ /* 0x000fc80000000003 */
[----:B------:R-:W-:-:S07]  /*1090*/  FADD R0, R2, R3 ;  /* 0x0000000302007221 */ /* 0x000fce0000000000 */
.L_x_1:
[----:B------:R-:W0:Y:S01]  /*10a0*/  LDC.64 R2, c[0x0][0x3d8] ;  /* 0x0000f600ff027b82 */ /* 0x000e220000000a00 */
[----:B------:R-:W0:Y:S02]  /*10b0*/  LDCU UR4, c[0x0][0x3e0] ;  /* 0x00007c00ff0477ac */ /* 0x000e240008000800 */
[----:B0-----:R-:W-:-:S05]  /*10c0*/  FFMA R3, R3, UR4, R2 ;  /* 0x0000000403037c23 */ /* 0x001fca0008000002 */
[----:B------:R-:W-:-:S13]  /*10d0*/  FSETP.NEU.AND P0, PT, R0, R3, PT ;  /* 0x000000030000720b */ /* 0x000fda0003f0d000 */
[----:B------:R-:W-:Y:S05]  /*10e0*/  @P0 BRA `(.L_x_0) ;  /* 0x0000000800a00947 */ /* 0x000fea0003800000 */
[----:B------:R-:W0:Y:S01]  /*10f0*/  LDC.64 R4, c[0x0][0x3f0] ;  /* 0x0000fc00ff047b82 */ /* 0x000e220000000a00 */
[----:B------:R-:W-:-:S04]  /*1100*/  IMAD.MOV.U32 R3, RZ, RZ, 0x7f800000 ;  /* 0x7f800000ff037424 */ /* 0x000fc800078e00ff */
[----:B------:R-:W-:-:S04]  /*1110*/  FFMA R2, RZ, -R3, 1 ;  /* 0x3f800000ff027423 */ /* 0x000fc80000000803 */
[----:B------:R-:W-:Y:S01]  /*1120*/  FFMA R2, R2, -R3, -INF ;  /* 0xff80000002027423 */ /* 0x000fe20000000803 */
[----:B0-----:R-:W0:Y:S03]  /*1130*/  FCHK P0, R5, -RZ ;  /* 0x800000ff05007302 */ /* 0x001e260000000000 */
[----:B------:R-:W-:Y:S01]  /*1140*/  FFMA R3, R2, R5, RZ ;  /* 0x0000000502037223 */ /* 0x000fe200000000ff */
[----:B------:R-:W-:-:S03]  /*1150*/  FADD R4, R4, 1.9586999273404580375e-36 ;  /* 0x0426a0b504047421 */ /* 0x000fc60000000000 */
[----:B------:R-:W-:-:S04]  /*1160*/  FFMA R8, RZ, R3, R5 ;  /* 0x00000003ff087223 */ /* 0x000fc80000000005 */
[----:B------:R-:W-:Y:S01]  /*1170*/  FFMA R2, R2, R8, R3 ;  /* 0x0000000802027223 */ /* 0x000fe20000000003 */
[----:B0-----:R-:W-:Y:S06]  /*1180*/  @!P0 BRA `(.L_x_8) ;  /* 0x0000000000108947 */ /* 0x001fec0003800000 */
[----:B------:R-:W0:Y:S01]  /*1190*/  LDC R2, c[0x0][0x3f4] ;  /* 0x0000fd00ff027b82 */ /* 0x000e220000000800 */
[----:B------:R-:W-:Y:S01]  /*11a0*/  HFMA2 R3, -RZ, RZ, -0.0 , 0 ;  /* 0x80000000ff037431 */ /* 0x000fe200000001ff */
[----:B------:R-:W-:-:S07]  /*11b0*/  MOV R8, 0x11d0 ;  /* 0x000011d000087802 */ /* 0x000fce0000000f00 */
[----:B0--3--:R-:W-:Y:S05]  /*11c0*/  CALL.REL.NOINC `($__internal_0_$__cuda_sm3x_div_rn_noftz_f32_slowpath) ;  /* 0x0000000800987944 */ /* 0x009fea0003c00000 */
.L_x_8:
[----:B------:R-:W-:Y:S01]  /*11d0*/  MOV R10, R2 ;  /* 0x00000002000a7202 */ /* 0x000fe20000000f00 */
[----:B------:R-:W-:Y:S01]  /*11e0*/  HFMA2 R8, -RZ, RZ, 1.5048828125, 33.21875 ;  /* 0x3e055027ff087431 */ /* 0x000fe200000001ff */
[----:B------:R-:W0:Y:S02]  /*11f0*/  LDCU UR4, c[0x0][0x3ec] ;  /* 0x00007d80ff0477ac */ /* 0x000e240008000800 */
[----:B------:R-:W-:-:S13]  /*1200*/  FSETP.GEU.AND P0, PT, R10, 1.175494350822287508e-38, PT ;  /* 0x008000000a00780b */ /* 0x000fda0003f0e000 */
[----:B------:R-:W-:-:S04]  /*1210*/  @!P0 FMUL R10, R10, 8388608 ;  /* 0x4b0000000a0a8820 */ /* 0x000fc80000400000 */
[----:B------:R-:W-:-:S05]  /*1220*/  VIADD R2, R10, 0xc0d55555 ;  /* 0xc0d555550a027836 */ /* 0x000fca0000000000 */
[----:B------:R-:W-:-:S04]  /*1230*/  LOP3.LUT R3, R2, 0xff800000, RZ, 0xc0, !PT ;  /* 0xff80000002037812 */ /* 0x000fc800078ec0ff */
[-C--:B------:R-:W-:Y:S02]  /*1240*/  IADD3 R2, PT, PT, R10, -R3.reuse, RZ ;  /* 0x800000030a027210 */ /* 0x080fe40007ffe0ff */
[----:B------:R-:W-:-:S03]  /*1250*/  I2FP.F32.S32 R3, R3 ;  /* 0x0000000300037245 */ /* 0x000fc60000201400 */
[----:B------:R-:W-:-:S04]  /*1260*/  FADD R5, R2, -1 ;  /* 0xbf80000002057421 */ /* 0x000fc80000000000 */
[----:B------:R-:W-:-:S04]  /*1270*/  FFMA R2, R5, -R8, 0.14084610342979431152 ;  /* 0x3e1039f605027423 */ /* 0x000fc80000000808 */
[----:B------:R-:W-:-:S04]  /*1280*/  FFMA R2, R5, R2, -0.12148627638816833496 ;  /* 0xbdf8cdcc05027423 */ /* 0x000fc80000000002 */
[----:B------:R-:W-:-:S04]  /*1290*/  FFMA R2, R5, R2, 0.13980610668659210205 ;  /* 0x3e0f295505027423 */ /* 0x000fc80000000002 */
[----:B------:R-:W-:-:S04]  /*12a0*/  FFMA R2, R5, R2, -0.16684235632419586182 ;  /* 0xbe2ad8b905027423 */ /* 0x000fc80000000002 */
[----:B------:R-:W-:-:S04]  /*12b0*/  FFMA R2, R5, R2, 0.20012299716472625732 ;  /* 0x3e4ced0b05027423 */ /* 0x000fc80000000002 */
[----:B------:R-:W-:-:S04]  /*12c0*/  FFMA R2, R5, R2, -0.24999669194221496582 ;  /* 0xbe7fff2205027423 */ /* 0x000fc80000000002 */
[----:B------:R-:W-:-:S04]  /*12d0*/  FFMA R2, R5, R2, 0.33333182334899902344 ;  /* 0x3eaaaa7805027423 */ /* 0x000fc80000000002 */
[C---:B------:R-:W-:Y:S01]  /*12e0*/  FFMA R8, R5.reuse, R2, -0.5 ;  /* 0xbf00000005087423 */ /* 0x040fe20000000002 */
[----:B------:R-:W-:Y:S02]  /*12f0*/  FSEL R2, RZ, -23, P0 ;  /* 0xc1b80000ff027808 */ /* 0x000fe40000000000 */
[----:B------:R-:W-:Y:S01]  /*1300*/  ISETP.GT.U32.AND P0, PT, R10, 0x7f7fffff, PT ;  /* 0x7f7fffff0a00780c */ /* 0x000fe20003f04070 */
[----:B------:R-:W-:Y:S02]  /*1310*/  FMUL R8, R5, R8 ;  /* 0x0000000805087220 */ /* 0x000fe40000400000 */
[----:B------:R-:W-:Y:S01]  /*1320*/  FFMA R2, R3, 1.1920928955078125e-07, R2 ;  /* 0x3400000003027823 */ /* 0x000fe20000000002 */
[----:B------:R-:W-:Y:S02]  /*1330*/  IMAD.MOV.U32 R3, RZ, RZ, 0x7f800000 ;  /* 0x7f800000ff037424 */ /* 0x000fe400078e00ff */
[----:B------:R-:W-:Y:S01]  /*1340*/  FFMA R5, R5, R8, R5 ;  /* 0x0000000805057223 */ /* 0x000fe20000000005 */
[----:B------:R-:W-:-:S03]  /*1350*/  HFMA2 R8, -RZ, RZ, 1.3251953125, -55.71875 ;  /* 0x3d4dd2f7ff087431 */ /* 0x000fc600000001ff */
[----:B------:R-:W-:-:S03]  /*1360*/  FFMA R2, R2, 0.69314718246459960938, R5 ;  /* 0x3f31721802027823 */ /* 0x000fc60000000005 */
[C---:B------:R-:W-:Y:S01]  /*1370*/  @P0 FFMA R2, R10.reuse, R3, +INF ;  /* 0x7f8000000a020423 */ /* 0x040fe20000000003 */
[----:B------:R-:W-:-:S03]  /*1380*/  FSETP.NEU.AND P0, PT, R10, RZ, PT ;  /* 0x000000ff0a00720b */ /* 0x000fc60003f0d000 */
[----:B------:R-:W-:-:S05]  /*1390*/  FMUL R2, R2, 0.43429449200630187988 ;  /* 0x3ede5bd902027820 */ /* 0x000fca0000400000 */
[----:B------:R-:W-:Y:S02]  /*13a0*/  FSEL R3, R2, -INF , P0 ;  /* 0xff80000002037808 */ /* 0x000fe40000000000 */
[----:B------:R-:W-:-:S03]  /*13b0*/  MOV R2, 0x3f000000 ;  /* 0x3f00000000027802 */ /* 0x000fc60000000f00 */
[----:B------:R-:W-:-:S04]  /*13c0*/  FADD R3, R4, -R3 ;  /* 0x8000000304037221 */ /* 0x000fc80000000000 */
[C---:B------:R-:W-:Y:S01]  /*13d0*/  FFMA R2, |R3|.reuse, -R2, 0.5 ;  /* 0x3f00000003027423 */ /* 0x040fe20000000a02 */
[C---:B------:R-:W-:Y:S02]  /*13e0*/  FSETP.NEU.AND P1, PT, |R3|.reuse, 1, PT ;  /* 0x3f8000000300780b */ /* 0x040fe40003f2d200 */
[----:B------:R-:W-:Y:S01]  /*13f0*/  FSETP.GT.AND P0, PT, |R3|, 0.56000000238418579102, PT ;  /* 0x3f0f5c290300780b */ /* 0x000fe20003f04200 */
[----:B------:R-:W1:Y:S02]  /*1400*/  MUFU.RSQ R5, R2 ;  /* 0x0000000200057308 */ /* 0x000e640000001400 */
[----:B-1----:R-:W-:Y:S01]  /*1410*/  FMUL R4, R2, R5 ;  /* 0x0000000502047220 */ /* 0x002fe20000400000 */
[----:B------:R-:W-:-:S04]  /*1420*/  FMUL R5, R5, -0.5 ;  /* 0xbf00000005057820 */ /* 0x000fc80000400000 */
[----:B------:R-:W-:-:S04]  /*1430*/  FFMA R5, R4, R5, 0.5 ;  /* 0x3f00000004057423 */ /* 0x000fc80000000005 */
[----:B------:R-:W-:-:S05]  /*1440*/  FFMA R5, R4, R5, R4 ;  /* 0x0000000504057223 */ /* 0x000fca0000000004 */
[----:B------:R-:W-:-:S04]  /*1450*/  FSEL R4, R5, RZ, P1 ;  /* 0x000000ff05047208 */ /* 0x000fc80000800000 */
[----:B------:R-:W-:-:S05]  /*1460*/  FSEL R4, R4, |R3|, P0 ;  /* 0x4000000304047208 */ /* 0x000fca0000000000 */
[----:B------:R-:W-:-:S04]  /*1470*/  FMUL R5, R4, R4 ;  /* 0x0000000404057220 */ /* 0x000fc80000400000 */
[----:B------:R-:W-:Y:S01]  /*1480*/  FFMA R2, R5, R8, 0.018773360177874565125 ;  /* 0x3c99ca9705027423 */ /* 0x000fe20000000008 */
[----:B0-----:R-:W-:-:S03]  /*1490*/  MOV R8, UR4 ;  /* 0x0000000400087c02 */ /* 0x001fc60008000f00 */
[----:B------:R-:W-:-:S04]  /*14a0*/  FFMA R2, R5, R2, 0.046769052743911743164 ;  /* 0x3d3f90e805027423 */ /* 0x000fc80000000002 */
[----:B------:R-:W-:-:S04]  /*14b0*/  FFMA R2, R5, R2, 0.074823014438152313232 ;  /* 0x3d993ccf05027423 */ /* 0x000fc80000000002 */
[----:B------:R-:W-:-:S04]  /*14c0*/  FFMA R2, R5, R2, 0.16667181253433227539 ;  /* 0x3e2aac0405027423 */ /* 0x000fc80000000002 */
[----:B------:R-:W-:-:S04]  /*14d0*/  FMUL R5, R5, R2 ;  /* 0x0000000205057220 */ /* 0x000fc80000400000 */
[----:B------:R-:W-:Y:S01]  /*14e0*/  FFMA R4, R4, R5, R4 ;  /* 0x0000000504047223 */ /* 0x000fe20000000004 */
[----:B------:R-:W-:-:S03]  /*14f0*/  IMAD.MOV.U32 R5, RZ, RZ, 0x3fd774eb ;  /* 0x3fd774ebff057424 */ /* 0x000fc600078e00ff */
[----:B------:R-:W-:-:S04]  /*1500*/  FMUL R2, R4, -2 ;  /* 0xc000000004027820 */ /* 0x000fc80000400000 */
[----:B------:R-:W-:-:S05]  /*1510*/  @P0 FFMA R4, R5, 0.93318945169448852539, R2 ;  /* 0x3f6ee58105040823 */ /* 0x000fca0000000002 */
[C---:B------:R-:W-:Y:S02]  /*1520*/  FSETP.NAN.AND P0, PT, R4.reuse, R4, PT ;  /* 0x000000040400720b */ /* 0x040fe40003f08000 */
[----:B------:R-:W-:-:S04]  /*1530*/  LOP3.LUT R3, R4, 0x80000000, R3, 0xb8, !PT ;  /* 0x8000000004037812 */ /* 0x000fc800078eb803 */
[----:B------:R-:W-:-:S04]  /*1540*/  FSEL R5, R3, R4, !P0 ;  /* 0x0000000403057208 */ /* 0x000fc80004000000 */
[----:B------:R-:W0:Y:S08]  /*1550*/  MUFU.RCP R2, R5 ;  /* 0x0000000500027308 */ /* 0x000e300000001000 */
[----:B------:R-:W1:Y:S01]  /*1560*/  FCHK P0, R8, R5 ;  /* 0x0000000508007302 */ /* 0x000e620000000000 */
[----:B0-----:R-:W-:-:S04]  /*1570*/  FFMA R3, -R5, R2, 1 ;  /* 0x3f80000005037423 */ /* 0x001fc80000000102 */
[----:B------:R-:W-:-:S04]  /*1580*/  FFMA R2, R2, R3, R2 ;  /* 0x0000000302027223 */ /* 0x000fc80000000002 */
[----:B------:R-:W-:-:S04]  /*1590*/  FFMA R3, R2, UR4, RZ ;  /* 0x0000000402037c23 */ /* 0x000fc800080000ff */
[----:B------:R-:W-:-:S04]  /*15a0*/  FFMA R4, -R5, R3, UR4 ;  /* 0x0000000405047e23 */ /* 0x000fc80008000103 */
[----:B------:R-:W-:Y:S01]  /*15b0*/  FFMA R7, R2, R4, R3 ;  /* 0x0000000402077223 */ /* 0x000fe20000000003 */
[----:B-1----:R-:W-:Y:S06]  /*15c0*/  @!P0 BRA `(.L_x_9) ;  /* 0x0000000000148947 */ /* 0x002fec0003800000 */
[----:B------:R-:W0:Y:S01]  /*15d0*/  LDC R2, c[0x0][0x3ec] ;  /* 0x0000fb00ff027b82 */ /* 0x000e220000000800 */
[----:B------:R-:W-:Y:S02]  /*15e0*/  MOV R3, R5 ;  /* 0x0000000500037202 */ /* 0x000fe40000000f00 */
[----:B------:R-:W-:-:S07]  /*15f0*/  MOV R8, 0x1610 ;  /* 0x0000161000087802 */ /* 0x000fce0000000f00 */
[----:B0--3--:R-:W-:Y:S05]  /*1600*/  CALL.REL.NOINC `($__internal_0_$__cuda_sm3x_div_rn_noftz_f32_slowpath) ;  /* 0x0000000400887944 */ /* 0x009fea0003c00000 */
[----:B------:R-:W-:-:S07]  /*1610*/  IMAD.MOV.U32 R7, RZ, RZ, R2 ;  /* 0x000000ffff077224 */ /* 0x000fce00078e0002 */
.L_x_9:
[----:B------:R-:W0:Y:S02]  /*1620*/  LDCU UR4, c[0x0][0x3e8] ;  /* 0x00007d00ff0477ac */ /* 0x000e240008000800 */
[----:B0-----:R-:W-:-:S04]  /*1630*/  FADD R7, R7, UR4 ;  /* 0x0000000407077e21 */ /* 0x001fc80008000000 */
[C---:B------:R-:W-:Y:S01]  /*1640*/  FMUL R2, R7.reuse, 0.63661974668502807617 ;  /* 0x3f22f98307027820 */ /* 0x040fe20000400000 */
[----:B------:R-:W-:-:S05]  /*1650*/  FSETP.GE.AND P0, PT, |R7|, 105615, PT ;  /* 0x47ce47800700780b */ /* 0x000fca0003f06200 */
[----:B------:R-:W0:Y:S02]  /*1660*/  F2I.NTZ R2, R2 ;  /* 0x0000000200027305 */ /* 0x000e240000203100 */
[----:B0-----:R-:W-:-:S05]  /*1670*/  I2FP.F32.S32 R4, R2 ;  /* 0x0000000200047245 */ /* 0x001fca0000201400 */
[----:B------:R-:W-:-:S04]  /*1680*/  FFMA R3, R4, -1.5707962512969970703, R7 ;  /* 0xbfc90fda04037823 */ /* 0x000fc80000000007 */
[----:B------:R-:W-:-:S04]  /*1690*/  FFMA R3, R4, -7.5497894158615963534e-08, R3 ;  /* 0xb3a2216804037823 */ /* 0x000fc80000000003 */
[----:B------:R-:W-:Y:S01]  /*16a0*/  FFMA R3, R4, -5.3903029534742383927e-15, R3 ;  /* 0xa7c234c504037823 */ /* 0x000fe20000000003 */
[----:B------:R-:W-:Y:S06]  /*16b0*/  @!P0 BRA `(.L_x_10) ;  /* 0x0000000000dc8947 */ /* 0x000fec0003800000 */
[----:B------:R-:W-:-:S13]  /*16c0*/  FSETP.NEU.AND P0, PT, |R7|, +INF , PT ;  /* 0x7f8000000700780b */ /* 0x000fda0003f0d200 */
[----:B------:R-:W-:Y:S01]  /*16d0*/  @!P0 FMUL R3, RZ, R7 ;  /* 0x00000007ff038220 */ /* 0x000fe20000400000 */
[----:B------:R-:W-:Y:S01]  /*16e0*/  @!P0 MOV R2, RZ ;  /* 0x000000ff00028202 */ /* 0x000fe20000000f00 */
[----:B------:R-:W-:Y:S06]  /*16f0*/  @!P0 BRA `(.L_x_10) ;  /* 0x0000000000cc8947 */ /* 0x000fec0003800000 */
[----:B------:R-:W-:Y:S02]  /*1700*/  SHF.L.U32 R3, R7, 0x8, RZ ;  /* 0x0000000807037819 */ /* 0x000fe400000006ff */
[----:B------:R-:W-:Y:S01]  /*1710*/  CS2R R8, SRZ ;  /* 0x0000000000087805 */ /* 0x000fe2000001ff00 */
[----:B------:R-:W-:Y:S01]  /*1720*/  IMAD.MOV.U32 R2, RZ, RZ, R1 ;  /* 0x000000ffff027224 */ /* 0x000fe200078e0001 */
[----:B------:R-:W0:Y:S01]  /*1730*/  LDCU.64 UR6, c[0x0][0x358] ;  /* 0x00006b00ff0677ac */ /* 0x000e220008000a00 */
[----:B------:R-:W-:Y:S01]  /*1740*/  LOP3.LUT R13, R3, 0x80000000, RZ, 0xfc, !PT ;  /* 0x80000000030d7812 */ /* 0x000fe200078efcff */
[----:B------:R-:W1:Y:S01]  /*1750*/  LDCU.64 UR8, c[0x4][0x10] ;  /* 0x01000200ff0877ac */ /* 0x000e620008000a00 */
[----:B------:R-:W-:-:S05]  /*1760*/  UMOV UR4, URZ ;  /* 0x000000ff00047c82 */ /* 0x000fca0008000000 */
.L_x_11:
[----:B-1----:R-:W-:Y:S02]  /*1770*/  MOV R10, UR8 ;  /* 0x00000008000a7c02 */ /* 0x002fe40008000f00 */
[----:B------:R-:W-:-:S05]  /*1780*/  MOV R11, UR9 ;  /* 0x00000009000b7c02 */ /* 0x000fca0008000f00 */
[----:B0-----:R-:W2:Y:S01]  /*1790*/  LDG.E.CONSTANT R4, desc[UR6][R10.64] ;  /* 0x000000060a047981 */ /* 0x001ea2000c1e9900 */
[----:B------:R-:W-:Y:S02]  /*17a0*/  UIADD3 UR8, UP0, UPT, UR8, 0x4, URZ ;  /* 0x0000000408087890 */ /* 0x000fe4000ff1e0ff */
[----:B------:R-:W-:Y:S02]  /*17b0*/  UIADD3 UR4, UPT, UPT, UR4, 0x1, URZ ;  /* 0x0000000104047890 */ /* 0x000fe4000fffe0ff */
[----:B------:R-:W-:Y:S02]  /*17c0*/  UIADD3.X UR9, UPT, UPT, URZ, UR9, URZ, UP0, !UPT ;  /* 0x00000009ff097290 */ /* 0x000fe400087fe4ff */
[----:B------:R-:W-:Y:S01]  /*17d0*/  UISETP.NE.AND UP0, UPT, UR4, 0x6, UPT ;  /* 0x000000060400788c */ /* 0x000fe2000bf05270 */
[----:B--2---:R-:W-:-:S03]  /*17e0*/  IMAD.WIDE.U32 R4, R4, R13, RZ ;  /* 0x0000000d04047225 */ /* 0x004fc600078e00ff */
[----:B------:R-:W-:-:S05]  /*17f0*/  IADD3 R3, P0, PT, R4, R8, RZ ;  /* 0x0000000804037210 */ /* 0x000fca0007f1e0ff */
[----:B------:R0:W-:Y:S01]  /*1800*/  STL [R2], R3 ;  /* 0x0000000302007387 */ /* 0x0001e20000100800 */
[----:B------:R-:W-:Y:S01]  /*1810*/  IMAD.X R8, R5, 0x1, R9, P0 ;  /* 0x0000000105087824 */ /* 0x000fe200000e0609 */
[----:B0-----:R-:W-:Y:S01]  /*1820*/  IADD3 R2, PT, PT, R2, 0x4, RZ ;  /* 0x0000000402027810 */ /* 0x001fe20007ffe0ff */
[----:B------:R-:W-:Y:S06]  /*1830*/  BRA.U UP0, `(.L_x_11) ;  /* 0xfffffffd00cc7547 */ /* 0x000fec000b83ffff */
[----:B------:R-:W-:Y:S01]  /*1840*/  SHF.R.U32.HI R5, RZ, 0x17, R7 ;  /* 0x00000017ff057819 */ /* 0x000fe20000011607 */
[----:B------:R0:W-:Y:S03]  /*1850*/  STL [R1+0x18], R8 ;  /* 0x0000180801007387 */ /* 0x0001e60000100800 */
[C---:B------:R-:W-:Y:S02]  /*1860*/  LOP3.LUT R2, R5.reuse, 0xe0, RZ, 0xc0, !PT ;  /* 0x000000e005027812 */ /* 0x040fe400078ec0ff */
[----:B------:R-:W-:Y:S02]  /*1870*/  LOP3.LUT P0, RZ, R5, 0x1f, RZ, 0xc0, !PT ;  /* 0x0000001f05ff7812 */ /* 0x000fe4000780c0ff */
[----:B------:R-:W-:-:S04]  /*1880*/  IADD3 R2, PT, PT, R2, -0x80, RZ ;  /* 0xffffff8002027810 */ /* 0x000fc80007ffe0ff */
[----:B------:R-:W-:-:S05]  /*1890*/  SHF.R.U32.HI R2, RZ, 0x5, R2 ;  /* 0x00000005ff027819 */ /* 0x000fca0000011602 */
[----:B------:R-:W-:-:S05]  /*18a0*/  IMAD R9, R2, -0x4, R1 ;  /* 0xfffffffc02097824 */ /* 0x000fca00078e0201 */
[----:B------:R-:W2:Y:S04]  /*18b0*/  LDL R2, [R9+0x18] ;  /* 0x0000180009027983 */ /* 0x000ea80000100800 */
[----:B------:R-:W2:Y:S04]  /*18c0*/  LDL R3, [R9+0x14] ;  /* 0x0000140009037983 */ /* 0x000ea80000100800 */
[----:B------:R-:W4:Y:S01]  /*18d0*/  @P0 LDL R4, [R9+0x10] ;  /* 0x0000100009040983 */ /* 0x000f220000100800 */
[----:B------:R-:W-:Y:S01]  /*18e0*/  LOP3.LUT R5, R5, 0x1f, RZ, 0xc0, !PT ;  /* 0x0000001f05057812 */ /* 0x000fe200078ec0ff */
[----:B------:R-:W-:Y:S01]  /*18f0*/  UMOV UR6, 0x54442d19 ;  /* 0x54442d1900067882 */ /* 0x000fe20000000000 */
[----:B------:R-:W-:-:S02]  /*1900*/  UMOV UR7, 0x3bf921fb ;  /* 0x3bf921fb00077882 */ /* 0x000fc40000000000 */
[-C--:B--2---:R-:W-:Y:S02]  /*1910*/  @P0 SHF.L.W.U32.HI R2, R3, R5.reuse, R2 ;  /* 0x0000000503020219 */ /* 0x084fe40000010e02 */
[----:B----4-:R-:W-:Y:S02]  /*1920*/  @P0 SHF.L.W.U32.HI R3, R4, R5, R3 ;  /* 0x0000000504030219 */ /* 0x010fe40000010e03 */
[----:B------:R-:W-:Y:S02]  /*1930*/  ISETP.GE.AND P0, PT, R7, RZ, PT ;  /* 0x000000ff0700720c */ /* 0x000fe40003f06270 */
[C---:B------:R-:W-:Y:S01]  /*1940*/  SHF.L.W.U32.HI R4, R3.reuse, 0x2, R2 ;  /* 0x0000000203047819 */ /* 0x040fe20000010e02 */
[----:B------:R-:W-:-:S03]  /*1950*/  IMAD.SHL.U32 R3, R3, 0x4, RZ ;  /* 0x0000000403037824 */ /* 0x000fc600078e00ff */
[----:B------:R-:W-:Y:S02]  /*1960*/  SHF.R.S32.HI R5, RZ, 0x1f, R4 ;  /* 0x0000001fff057819 */ /* 0x000fe40000011404 */
[----:B------:R-:W-:Y:S02]  /*1970*/  LOP3.LUT R7, R4, R7, RZ, 0x3c, !PT ;  /* 0x0000000704077212 */ /* 0x000fe400078e3cff */
[C---:B------:R-:W-:Y:S02]  /*1980*/  LOP3.LUT R10, R5.reuse, R3, RZ, 0x3c, !PT ;  /* 0x00000003050a7212 */ /* 0x040fe400078e3cff */
[----:B------:R-:W-:Y:S02]  /*1990*/  LOP3.LUT R11, R5, R4, RZ, 0x3c, !PT ;  /* 0x00000004050b7212 */ /* 0x000fe400078e3cff */
[----:B------:R-:W-:Y:S02]  /*19a0*/  SHF.R.U32.HI R3, RZ, 0x1e, R2 ;  /* 0x0000001eff037819 */ /* 0x000fe40000011602 */
[----:B------:R-:W-:-:S02]  /*19b0*/  ISETP.GE.AND P1, PT, R7, RZ, PT ;  /* 0x000000ff0700720c */ /* 0x000fc40003f26270 */
[----:B------:R-:W0:Y:S01]  /*19c0*/  I2F.F64.S64 R10, R10 ;  /* 0x0000000a000a7312 */ /* 0x000e220000301c00 */
[----:B------:R-:W-:-:S04]  /*19d0*/  LEA.HI R2, R4, R3, RZ, 0x1 ;  /* 0x0000000304027211 */ /* 0x000fc800078f08ff */
[----:B------:R-:W-:-:S04]  /*19e0*/  IADD3 R3, PT, PT, -R2, RZ, RZ ;  /* 0x000000ff02037210 */ /* 0x000fc80007ffe1ff */
[----:B------:R-:W-:Y:S01]  /*19f0*/  @!P0 MOV R2, R3 ;  /* 0x0000000300028202 */ /* 0x000fe20000000f00 */
[----:B0-----:R-:W-:-:S10]  /*1a00*/  DMUL R8, R10, UR6 ;  /* 0x000000060a087c28 */ /* 0x001fd40008000000 */
[----:B------:R-:W0:Y:S02]  /*1a10*/  F2F.F32.F64 R8, R8 ;  /* 0x0000000800087310 */ /* 0x000e240000301000 */
[----:B0-----:R-:W-:-:S07]  /*1a20*/  FSEL R3, -R8, R8, !P1 ;  /* 0x0000000808037208 */ /* 0x001fce0004800100 */
.L_x_10:
[----:B------:R-:W-:Y:S02]  /*1a30*/  IMAD.MOV.U32 R4, RZ, RZ, 0x37cbac00 ;  /* 0x37cbac00ff047424 */ /* 0x000fe400078e00ff */
[----:B------:R-:W-:Y:S01]  /*1a40*/  FMUL R5, R3, R3 ;  /* 0x0000000303057220 */ /* 0x000fe20000400000 */
[----:B------:R-:W-:Y:S01]  /*1a50*/  LOP3.LUT R7, R2, 0x1, RZ, 0xc0, !PT ;  /* 0x0000000102077812 */ /* 0x000fe200078ec0ff */
[----:B------:R-:W0:Y:S01]  /*1a60*/  LDCU UR4, c[0x0][0x3e4] ;  /* 0x00007c80ff0477ac */ /* 0x000e220008000800 */
[----:B------:R-:W-:Y:S01]  /*1a70*/  MOV R8, 0x3d2aaabb ;  /* 0x3d2aaabb00087802 */ /* 0x000fe20000000f00 */
[----:B------:R-:W-:Y:S01]  /*1a80*/  FFMA R4, R5, R4, -0.0013887860113754868507 ;  /* 0xbab607ed05047423 */ /* 0x000fe20000000004 */
[----:B------:R-:W-:Y:S02]  /*1a90*/  ISETP.NE.U32.AND P0, PT, R7, 0x1, PT ;  /* 0x000000010700780c */ /* 0x000fe40003f05070 */
[----:B------:R-:W-:Y:S02]  /*1aa0*/  MOV R7, 0x3effffff ;  /* 0x3effffff00077802 */ /* 0x000fe40000000f00 */
[----:B------:R-:W-:-:S02]  /*1ab0*/  FSEL R4, R4, -0.00019574658654164522886, !P0 ;  /* 0xb94d415304047808 */ /* 0x000fc40004000000 */
[----:B------:R-:W-:Y:S02]  /*1ac0*/  FSEL R8, R8, 0.0083327032625675201416, !P0 ;  /* 0x3c0885e408087808 */ /* 0x000fe40004000000 */
[----:B------:R-:W-:Y:S02]  /*1ad0*/  LOP3.LUT P1, RZ, R2, 0x2, RZ, 0xc0, !PT ;  /* 0x0000000202ff7812 */ /* 0x000fe4000782c0ff */
[----:B------:R-:W-:Y:S01]  /*1ae0*/  FSEL R2, R3, 1, P0 ;  /* 0x3f80000003027808 */ /* 0x000fe20000000000 */
[----:B------:R-:W-:Y:S01]  /*1af0*/  FFMA R4, R5, R4, R8 ;  /* 0x0000000405047223 */ /* 0x000fe20000000008 */
[----:B------:R-:W-:-:S05]  /*1b00*/  FSEL R8, -R7, -0.16666662693023681641, !P0 ;  /* 0xbe2aaaa807087808 */ /* 0x000fca0004000100 */
[C---:B------:R-:W-:Y:S01]  /*1b10*/  FFMA R4, R5.reuse, R4, R8 ;  /* 0x0000000405047223 */ /* 0x040fe20000000008 */
[----:B------:R-:W-:-:S04]  /*1b20*/  FFMA R5, R5, R2, RZ ;  /* 0x0000000205057223 */ /* 0x000fc800000000ff */
[----:B------:R-:W-:-:S04]  /*1b30*/  FFMA R2, R5, R4, R2 ;  /* 0x0000000405027223 */ /* 0x000fc80000000002 */
[----:B------:R-:W-:-:S04]  /*1b40*/  @P1 FADD R2, RZ, -R2 ;  /* 0x80000002ff021221 */ /* 0x000fc80000000000 */
[----:B0-----:R-:W-:-:S04]  /*1b50*/  FADD R3, -R2, UR4 ;  /* 0x0000000402037e21 */ /* 0x001fc80008000100 */
[----:B------:R-:W-:-:S07]  /*1b60*/  FADD R0, R0, R3 ;  /* 0x0000000300007221 */ /* 0x000fce0000000000 */
.L_x_0:
[----:B------:R-:W0:Y:S01]  /*1b70*/  F2F.F64.F32 R2, R0 ;  /* 0x0000000000027310 */ /* 0x000e220000201800 */
[----:B------:R-:W-:Y:S01]  /*1b80*/  MOV R8, 0x0 ;  /* 0x0000000000087802 */ /* 0x000fe20000000f00 */
[----:B------:R-:W1:Y:S01]  /*1b90*/  LDCU.64 UR6, c[0x4][0x8] ;  /* 0x01000100ff0677ac */ /* 0x000e620008000a00 */
[----:B---3--:R-:W-:-:S04]  /*1ba0*/  IADD3 R6, P0, P1, R1, 0x20, R6 ;  /* 0x0000002001067810 */ /* 0x008fc8000791e006 */
[----:B------:R-:W2:Y:S01]  /*1bb0*/  LDC.64 R8, c[0x4][R8] ;  /* 0x0100000008087b82 */ /* 0x000ea20000000a00 */
[----:B------:R-:W-:Y:S01]  /*1bc0*/  IADD3.X R7, PT, PT, RZ, UR5, RZ, P0, P1 ;  /* 0x00000005ff077c10 */ /* 0x000fe200087e24ff */
[----:B0-----:R0:W-:Y:S01]  /*1bd0*/  STL.64 [R1+0x20], R2 ;  /* 0x0000200201007387 */ /* 0x0011e20000100a00 */
[----:B-1----:R-:W-:Y:S01]  /*1be0*/  IMAD.U32 R4, RZ, RZ, UR6 ;  /* 0x00000006ff047e24 */ /* 0x002fe2000f8e00ff */
[----:B------:R-:W-:-:S07]  /*1bf0*/  MOV R5, UR7 ;  /* 0x0000000700057c02 */ /* 0x000fce0008000f00 */
[----:B------:R-:W-:-:S07]  /*1c00*/  LEPC R20, `(.L_x_12) ;  /* 0x000000001014794e */ /* 0x000fce0000000000 */
[----:B0-2---:R-:W-:Y:S05]  /*1c10*/  CALL.ABS.NOINC R8 ;  /* 0x0000000008007343 */ /* 0x005fea0003c00000 */
.L_x_12:
[----:B------:R-:W-:Y:S05]  /*1c20*/  EXIT ;  /* 0x000000000000794d */ /* 0x000fea0003800000 */
        .weak           $__internal_0_$__cuda_sm3x_div_rn_noftz_f32_slowpath
        .type           $__internal_0_$__cuda_sm3x_div_rn_noftz_f32_slowpath,@function
        .size           $__internal_0_$__cuda_sm3x_div_rn_noftz_f32_slowpath,(.L_x_22 - $__internal_0_$__cuda_sm3x_div_rn_noftz_f32_slowpath)
$__internal_0_$__cuda_sm3x_div_rn_noftz_f32_slowpath:
[----:B------:R-:W-:Y:S02]  /*1c30*/  SHF.R.U32.HI R7, RZ, 0x17, R3 ;  /* 0x00000017ff077819 */ /* 0x000fe40000011603 */
[----:B------:R-:W-:Y:S02]  /*1c40*/  SHF.R.U32.HI R5, RZ, 0x17, R2 ;  /* 0x00000017ff057819 */ /* 0x000fe40000011602 */
[----:B------:R-:W-:Y:S02]  /*1c50*/  LOP3.LUT R7, R7, 0xff, RZ, 0xc0, !PT ;  /* 0x000000ff07077812 */ /* 0x000fe400078ec0ff */
[----:B------:R-:W-:Y:S02]  /*1c60*/  LOP3.LUT R12, R5, 0xff, RZ, 0xc0, !PT ;  /* 0x000000ff050c7812 */ /* 0x000fe400078ec0ff */
[----:B------:R-:W-:-:S03]  /*1c70*/  IADD3 R10, PT, PT, R7, -0x1, RZ ;  /* 0xffffffff070a7810 */ /* 0x000fc60007ffe0ff */
[----:B------:R-:W-:Y:S01]  /*1c80*/  VIADD R9, R12, 0xffffffff ;  /* 0xffffffff0c097836 */ /* 0x000fe20000000000 */
[----:B------:R-:W-:-:S04]  /*1c90*/  ISETP.GT.U32.AND P0, PT, R10, 0xfd, PT ;  /* 0x000000fd0a00780c */ /* 0x000fc80003f04070 */
[----:B------:R-:W-:-:S13]  /*1ca0*/  ISETP.GT.U32.OR P0, PT, R9, 0xfd, P0 ;  /* 0x000000fd0900780c */ /* 0x000fda0000704470 */
[----:B------:R-:W-:Y:S01]  /*1cb0*/  @!P0 MOV R5, RZ ;  /* 0x000000ff00058202 */ /* 0x000fe20000000f00 */
[----:B------:R-:W-:Y:S06]  /*1cc0*/  @!P0 BRA `(.L_x_13) ;  /* 0x00000000005c8947 */ /* 0x000fec0003800000 */
[----:B------:R-:W-:Y:S02]  /*1cd0*/  FSETP.GTU.FTZ.AND P0, PT, |R2|, +INF , PT ;  /* 0x7f8000000200780b */ /* 0x000fe40003f1c200 */
[----:B------:R-:W-:-:S04]  /*1ce0*/  FSETP.GTU.FTZ.AND P1, PT, |R3|, +INF , PT ;  /* 0x7f8000000300780b */ /* 0x000fc80003f3c200 */
[----:B------:R-:W-:-:S13]  /*1cf0*/  PLOP3.LUT P0, PT, P0, P1, PT, 0xf8, 0x8f ;  /* 0x00000000008f781c */ /* 0x000fda0000703f70 */
[----:B------:R-:W-:Y:S05]  /*1d00*/  @P0 BRA `(.L_x_14) ;  /* 0x0000000400440947 */ /* 0x000fea0003800000 */
[----:B------:R-:W-:-:S13]  /*1d10*/  LOP3.LUT P0, RZ, R3, 0x7fffffff, R2, 0xc8, !PT ;  /* 0x7fffffff03ff7812 */ /* 0x000fda000780c802 */
[----:B------:R-:W-:Y:S05]  /*1d20*/  @!P0 BRA `(.L_x_15) ;  /* 0x0000000400348947 */ /* 0x000fea0003800000 */
[C---:B------:R-:W-:Y:S02]  /*1d30*/  FSETP.NEU.FTZ.AND P0, PT, |R2|.reuse, +INF , PT ;  /* 0x7f8000000200780b */ /* 0x040fe40003f1d200 */
[----:B------:R-:W-:Y:S02]  /*1d40*/  FSETP.NEU.FTZ.AND P3, PT, |R3|, +INF , PT ;  /* 0x7f8000000300780b */ /* 0x000fe40003f7d200 */
[----:B------:R-:W-:-:S11]  /*1d50*/  FSETP.NEU.FTZ.AND P1, PT, |R2|, +INF , PT ;  /* 0x7f8000000200780b */ /* 0x000fd60003f3d200 */
[----:B------:R-:W-:Y:S05]  /*1d60*/  @!P3 BRA !P0, `(.L_x_15) ;  /* 0x000000040024b947 */ /* 0x000fea0004000000 */
[----:B------:R-:W-:-:S04]  /*1d70*/  LOP3.LUT P0, RZ, R2, 0x7fffffff, RZ, 0xc0, !PT ;  /* 0x7fffffff02ff7812 */ /* 0x000fc8000780c0ff */
[----:B------:R-:W-:-:S13]  /*1d80*/  PLOP3.LUT P0, PT, P3, P0, PT, 0x2f, 0xf2 ;  /* 0x0000000000f2781c */ /* 0x000fda0001f00577 */
[----:B------:R-:W-:Y:S05]  /*1d90*/  @P0 BRA `(.L_x_16) ;  /* 0x0000000400100947 */ /* 0x000fea0003800000 */
[----:B------:R-:W-:-:S04]  /*1da0*/  LOP3.LUT P0, RZ, R3, 0x7fffffff, RZ, 0xc0, !PT ;  /* 0x7fffffff03ff7812 */ /* 0x000fc8000780c0ff */
[----:B------:R-:W-:-:S13]  /*1db0*/  PLOP3.LUT P0, PT, P1, P0, PT, 0x2f, 0xf2 ;  /* 0x0000000000f2781c */ /* 0x000fda0000f00577 */
[----:B------:R-:W-:Y:S05]  /*1dc0*/  @P0 BRA `(.L_x_17) ;  /* 0x0000000000f80947 */ /* 0x000fea0003800000 */
[----:B------:R-:W-:Y:S02]  /*1dd0*/  ISETP.GE.AND P0, PT, R9, RZ, PT ;  /* 0x000000ff0900720c */ /* 0x000fe40003f06270 */
[----:B------:R-:W-:-:S11]  /*1de0*/  ISETP.GE.AND P1, PT, R10, RZ, PT ;  /* 0x000000ff0a00720c */ /* 0x000fd60003f26270 */
[----:B------:R-:W-:Y:S01]  /*1df0*/  @P0 MOV R5, RZ ;  /* 0x000000ff00050202 */ /* 0x000fe20000000f00 */
[----:B------:R-:W-:Y:S02]  /*1e00*/  @!P0 IMAD.MOV.U32 R5, RZ, RZ, -0x40 ;  /* 0xffffffc0ff058424 */ /* 0x000fe400078e00ff */
[----:B------:R-:W-:Y:S01]  /*1e10*/  @!P0 FFMA R2, R2, 1.84467440737095516160e+19, RZ ;  /* 0x5f80000002028823 */ /* 0x000fe200000000ff */
[----:B------:R-:W-:Y:S02]  /*1e20*/  @!P1 FFMA R3, R3, 1.84467440737095516160e+19, RZ ;  /* 0x5f80000003039823 */ /* 0x000fe400000000ff */
[----:B------:R-:W-:-:S07]  /*1e30*/  @!P1 IADD3 R5, PT, PT, R5, 0x40, RZ ;  /* 0x0000004005059810 */ /* 0x000fce0007ffe0ff */
.L_x_13:
[----:B------:R-:W-:-:S04]  /*1e40*/  LEA R10, R7, 0xc0800000, 0x17 ;  /* 0xc0800000070a7811 */ /* 0x000fc800078eb8ff */
[----:B------:R-:W-:Y:S01]  /*1e50*/  IADD3 R10, PT, PT, -R10, R3, RZ ;  /* 0x000000030a0a7210 */ /* 0x000fe20007ffe1ff */
[----:B------:R-:W-:-:S03]  /*1e60*/  VIADD R3, R12, 0xffffff81 ;  /* 0xffffff810c037836 */ /* 0x000fc60000000000 */
[----:B------:R0:W1:Y:S01]  /*1e70*/  MUFU.RCP R9, R10 ;  /* 0x0000000a00097308 */ /* 0x0000620000001000 */
[----:B------:R-:W-:Y:S01]  /*1e80*/  FADD.FTZ R11, -R10, -RZ ;  /* 0x800000ff0a0b7221 */ /* 0x000fe20000010100 */
[C---:B------:R-:W-:Y:S01]  /*1e90*/  IMAD R2, R3.reuse, -0x800000, R2 ;  /* 0xff80000003027824 */ /* 0x040fe200078e0202 */
[----:B0-----:R-:W-:-:S04]  /*1ea0*/  IADD3 R10, PT, PT, R3, 0x7f, -R7 ;  /* 0x0000007f030a7810 */ /* 0x001fc80007ffe807 */
[----:B------:R-:W-:Y:S01]  /*1eb0*/  IADD3 R10, PT, PT, R10, R5, RZ ;  /* 0x000000050a0a7210 */ /* 0x000fe20007ffe0ff */
[----:B-1----:R-:W-:-:S04]  /*1ec0*/  FFMA R12, R9, R11, 1 ;  /* 0x3f800000090c7423 */ /* 0x002fc8000000000b */
[----:B------:R-:W-:-:S04]  /*1ed0*/  FFMA R14, R9, R12, R9 ;  /* 0x0000000c090e7223 */ /* 0x000fc80000000009 */
[----:B------:R-:W-:-:S04]  /*1ee0*/  FFMA R9, R2, R14, RZ ;  /* 0x0000000e02097223 */ /* 0x000fc800000000ff */
[----:B------:R-:W-:-:S04]  /*1ef0*/  FFMA R12, R11, R9, R2 ;  /* 0x000000090b0c7223 */ /* 0x000fc80000000002 */
[----:B------:R-:W-:-:S04]  /*1f00*/  FFMA R9, R14, R12, R9 ;  /* 0x0000000c0e097223 */ /* 0x000fc80000000009 */
[----:B------:R-:W-:-:S04]  /*1f10*/  FFMA R12, R11, R9, R2 ;  /* 0x000000090b0c7223 */ /* 0x000fc80000000002 */
[----:B------:R-:W-:-:S05]  /*1f20*/  FFMA R2, R14, R12, R9 ;  /* 0x0000000c0e027223 */ /* 0x000fca0000000009 */
[----:B------:R-:W-:-:S04]  /*1f30*/  SHF.R.U32.HI R3, RZ, 0x17, R2 ;  /* 0x00000017ff037819 */ /* 0x000fc80000011602 */
[----:B------:R-:W-:-:S04]  /*1f40*/  LOP3.LUT R3, R3, 0xff, RZ, 0xc0, !PT ;  /* 0x000000ff03037812 */ /* 0x000fc800078ec0ff */
[----:B------:R-:W-:-:S05]  /*1f50*/  IADD3 R7, PT, PT, R3, R10, RZ ;  /* 0x0000000a03077210 */ /* 0x000fca0007ffe0ff */
[----:B------:R-:W-:-:S05]  /*1f60*/  VIADD R3, R7, 0xffffffff ;  /* 0xffffffff07037836 */ /* 0x000fca0000000000 */
[----:B------:R-:W-:-:S13]  /*1f70*/  ISETP.GE.U32.AND P0, PT, R3, 0xfe, PT ;  /* 0x000000fe0300780c */ /* 0x000fda0003f06070 */
[----:B------:R-:W-:Y:S05]  /*1f80*/  @!P0 BRA `(.L_x_18) ;  /* 0x0000000000808947 */ /* 0x000fea0003800000 */
[----:B------:R-:W-:-:S13]  /*1f90*/  ISETP.GT.AND P0, PT, R7, 0xfe, PT ;  /* 0x000000fe0700780c */ /* 0x000fda0003f04270 */
[----:B------:R-:W-:Y:S05]  /*1fa0*/  @P0 BRA `(.L_x_19) ;  /* 0x00000000006c0947 */ /* 0x000fea0003800000 */
[----:B------:R-:W-:-:S13]  /*1fb0*/  ISETP.GE.AND P0, PT, R7, 0x1, PT ;  /* 0x000000010700780c */ /* 0x000fda0003f06270 */
[----:B------:R-:W-:Y:S05]  /*1fc0*/  @P0 BRA `(.L_x_20) ;  /* 0x0000000000980947 */ /* 0x000fea0003800000 */
[----:B------:R-:W-:Y:S02]  /*1fd0*/  ISETP.GE.AND P0, PT, R7, -0x18, PT ;  /* 0xffffffe80700780c */ /* 0x000fe40003f06270 */
[----:B------:R-:W-:-:S11]  /*1fe0*/  LOP3.LUT R2, R2, 0x80000000, RZ, 0xc0, !PT ;  /* 0x8000000002027812 */ /* 0x000fd600078ec0ff */
[----:B------:R-:W-:Y:S05]  /*1ff0*/  @!P0 BRA `(.L_x_20) ;  /* 0x00000000008c8947 */ /* 0x000fea0003800000 */
[CCC-:B------:R-:W-:Y:S01]  /*2000*/  FFMA.RZ R3, R14.reuse, R12.reuse, R9.reuse ;  /* 0x0000000c0e037223 */ /* 0x1c0fe2000000c009 */
[CCC-:B------:R-:W-:Y:S01]  /*2010*/  FFMA.RM R10, R14.reuse, R12.reuse, R9.reuse ;  /* 0x0000000c0e0a7223 */ /* 0x1c0fe20000004009 */
[C---:B------:R-:W-:Y:S02]  /*2020*/  ISETP.NE.AND P3, PT, R7.reuse, RZ, PT ;  /* 0x000000ff0700720c */ /* 0x040fe40003f65270 */
[----:B------:R-:W-:Y:S02]  /*2030*/  ISETP.NE.AND P1, PT, R7, RZ, PT ;  /* 0x000000ff0700720c */ /* 0x000fe40003f25270 */
[----:B------:R-:W-:Y:S01]  /*2040*/  LOP3.LUT R5, R3, 0x7fffff, RZ, 0xc0, !PT ;  /* 0x007fffff03057812 */ /* 0x000fe200078ec0ff */
[----:B------:R-:W-:Y:S01]  /*2050*/  FFMA.RP R3, R14, R12, R9 ;  /* 0x0000000c0e037223 */ /* 0x000fe20000008009 */
[----:B------:R-:W-:Y:S02]  /*2060*/  IADD3 R12, PT, PT, R7, 0x20, RZ ;  /* 0x00000020070c7810 */ /* 0x000fe40007ffe0ff */
[----:B------:R-:W-:-:S02]  /*2070*/  LOP3.LUT R5, R5, 0x800000, RZ, 0xfc, !PT ;  /* 0x0080000005057812 */ /* 0x000fc400078efcff */
[----:B------:R-:W-:Y:S02]  /*2080*/  IADD3 R7, PT, PT, -R7, RZ, RZ ;  /* 0x000000ff07077210 */ /* 0x000fe40007ffe1ff */
[----:B------:R-:W-:Y:S02]  /*2090*/  SHF.L.U32 R12, R5, R12, RZ ;  /* 0x0000000c050c7219 */ /* 0x000fe400000006ff */
[----:B------:R-:W-:Y:S02]  /*20a0*/  FSETP.NEU.FTZ.AND P0, PT, R3, R10, PT ;  /* 0x0000000a0300720b */ /* 0x000fe40003f1d000 */
[----:B------:R-:W-:Y:S02]  /*20b0*/  SEL R10, R7, RZ, P3 ;  /* 0x000000ff070a7207 */ /* 0x000fe40001800000 */
[----:B------:R-:W-:Y:S02]  /*20c0*/  ISETP.NE.AND P1, PT, R12, RZ, P1 ;  /* 0x000000ff0c00720c */ /* 0x000fe40000f25270 */
[----:B------:R-:W-:-:S02]  /*20d0*/  SHF.R.U32.HI R10, RZ, R10, R5 ;  /* 0x0000000aff0a7219 */ /* 0x000fc40000011605 */
[----:B------:R-:W-:Y:S02]  /*20e0*/  PLOP3.LUT P0, PT, P0, P1, PT, 0xf8, 0x8f ;  /* 0x00000000008f781c */ /* 0x000fe40000703f70 */
[----:B------:R-:W-:Y:S02]  /*20f0*/  SHF.R.U32.HI R12, RZ, 0x1, R10 ;  /* 0x00000001ff0c7819 */ /* 0x000fe4000001160a */
[----:B------:R-:W-:-:S04]  /*2100*/  SEL R3, RZ, 0x1, !P0 ;  /* 0x00000001ff037807 */ /* 0x000fc80004000000 */
[----:B------:R-:W-:-:S04]  /*2110*/  LOP3.LUT R3, R3, 0x1, R12, 0xf8, !PT ;  /* 0x0000000103037812 */ /* 0x000fc800078ef80c */
[----:B------:R-:W-:-:S05]  /*2120*/  LOP3.LUT R3, R3, R10, RZ, 0xc0, !PT ;  /* 0x0000000a03037212 */ /* 0x000fca00078ec0ff */
[----:B------:R-:W-:-:S05]  /*2130*/  IMAD.IADD R3, R12, 0x1, R3 ;  /* 0x000000010c037824 */ /* 0x000fca00078e0203 */
[----:B------:R-:W-:Y:S01]  /*2140*/  LOP3.LUT R2, R3, R2, RZ, 0xfc, !PT ;  /* 0x0000000203027212 */ /* 0x000fe200078efcff */
[----:B------:R-:W-:Y:S06]  /*2150*/  BRA `(.L_x_20) ;  /* 0x0000000000347947 */ /* 0x000fec0003800000 */
.L_x_19:
[----:B------:R-:W-:-:S04]  /*2160*/  LOP3.LUT R2, R2, 0x80000000, RZ, 0xc0, !PT ;  /* 0x8000000002027812 */ /* 0x000fc800078ec0ff */
[----:B------:R-:W-:Y:S01]  /*2170*/  LOP3.LUT R2, R2, 0x7f800000, RZ, 0xfc, !PT ;  /* 0x7f80000002027812 */ /* 0x000fe200078efcff */
[----:B------:R-:W-:Y:S06]  /*2180*/  BRA `(.L_x_20) ;  /* 0x0000000000287947 */ /* 0x000fec0003800000 */
.L_x_18:
[----:B------:R-:W-:Y:S01]  /*2190*/  LEA R2, R10, R2, 0x17 ;  /* 0x000000020a027211 */ /* 0x000fe200078eb8ff */
[----:B------:R-:W-:Y:S06]  /*21a0*/  BRA `(.L_x_20) ;  /* 0x0000000000207947 */ /* 0x000fec0003800000 */
.L_x_17:
[----:B------:R-:W-:-:S04]  /*21b0*/  LOP3.LUT R2, R3, 0x80000000, R2, 0x48, !PT ;  /* 0x8000000003027812 */ /* 0x000fc800078e4802 */
[----:B------:R-:W-:Y:S01]  /*21c0*/  LOP3.LUT R2, R2, 0x7f800000, RZ, 0xfc, !PT ;  /* 0x7f80000002027812 */ /* 0x000fe200078efcff */
[----:B------:R-:W-:Y:S06]  /*21d0*/  BRA `(.L_x_20) ;  /* 0x0000000000147947 */ /* 0x000fec0003800000 */
.L_x_16:
[----:B------:R-:W-:Y:S01]  /*21e0*/  LOP3.LUT R2, R3, 0x80000000, R2, 0x48, !PT ;  /* 0x8000000003027812 */ /* 0x000fe200078e4802 */
[----:B------:R-:W-:Y:S06]  /*21f0*/  BRA `(.L_x_20) ;  /* 0x00000000000c7947 */ /* 0x000fec0003800000 */
.L_x_15:
[----:B------:R-:W0:Y:S01]  /*2200*/  MUFU.RSQ R2, -QNAN ;  /* 0xffc0000000027908 */ /* 0x000e220000001400 */
[----:B------:R-:W-:Y:S05]  /*2210*/  BRA `(.L_x_20) ;  /* 0x0000000000047947 */ /* 0x000fea0003800000 */
.L_x_14:
[----:B------:R-:W-:-:S07]  /*2220*/  FADD.FTZ R2, R2, R3 ;  /* 0x0000000302027221 */ /* 0x000fce0000010000 */
.L_x_20:
[----:B------:R-:W-:-:S04]  /*2230*/  HFMA2 R9, -RZ, RZ, 0, 0 ;  /* 0x00000000ff097431 */ /* 0x000fc800000001ff */
[----:B0-----:R-:W-:Y:S05]  /*2240*/  RET.REL.NODEC R8 `(_Z7computefffiffffffffffffffffffffffffff) ;  /* 0xffffffdc086c7950 */ /* 0x001fea0003c3ffff */
.L_x_21:
[----:B------:R-:W-:-:S00]  /*2250*/  BRA `(.L_x_21) ;  /* 0xfffffffc00fc7947 */ /* 0x000fc0000383ffff */
[----:B------:R-:W-:-:S00]  /*2260*/  NOP ;  /* 0x0000000000007918 */ /* 0x000fc00000000000 */
        /* <DEDUP_REMOVED lines=9> */
.L_x_22:


//--------------------- .nv.global.init           --------------------------
	.section	.nv.global.init,"aw",@progbits
	.align	4
.nv.global.init:
	.type		__cudart_i2opi_f,@object
	.size		__cudart_i2opi_f,($str - __cudart_i2opi_f)
__cudart_i2opi_f:
        /*0000*/ 	.byte	0x41, 0x90, 0x43, 0x3c, 0x99, 0x95, 0x62, 0xdb, 0xc0, 0xdd, 0x34, 0xf5, 0xd1, 0x57, 0x27, 0xfc
        /*0010*/ 	.byte	0x29, 0x15, 0x44, 0x4e, 0x6e, 0x83, 0xf9, 0xa2
	.type		$str,@object
	.size		$str,(.L_0 - $str)
$str:
        /*0018*/ 	.byte	0x25, 0x2e, 0x31, 0x37, 0x67, 0x0a, 0x00
.L_0:


//--------------------- .nv.shared.reserved.0     --------------------------
	.section	.nv.shared.reserved.0,"aw",@nobits
	.weak		__nv_reservedSMEM_offset_0_alias
	.size		__nv_reservedSMEM_offset_0_alias, 0, 64
	.other		__nv_reservedSMEM_offset_0_alias,@"STO_CUDA_RESERVED_SHARED STV_DEFAULT"
__nv_reservedSMEM_offset_0_alias:
	.zero		0
	.zero		64


//--------------------- .nv.constant0._Z7computefffiffffffffffffffffffffffffff --------------------------
	.section	.nv.constant0._Z7computefffiffffffffffffffffffffffffff,"a",@progbits
	.sectionflags	@""
	.align	4
.nv.constant0._Z7computefffiffffffffffffffffffffffffff:
	.zero		1016


//--------------------- SYMBOLS --------------------------

	.type		.nv.reservedSmem.offset0,@object
	.size		.nv.reservedSmem.offset0,0x4
	.type		vprintf,@function
